def matmul_kernel(
    a_ptr,
    b_ptr,
    c_ptr,
    M,
    N,
    K,
    stride_am,
    stride_ak,
    stride_bk,
    stride_bn,
    stride_cm,
    stride_cn,
    BLOCK_M: tl.constexpr,
    BLOCK_N: tl.constexpr,
    BLOCK_K: tl.constexpr,
    GROUP_M: tl.constexpr,
):
    pid = tl.program_id(axis=0)
    num_pid_m = tl.cdiv(M, BLOCK_M)
    num_pid_n = tl.cdiv(N, BLOCK_N)
    num_pid_in_group = GROUP_M * num_pid_n
    group_id = pid // num_pid_in_group
    first_pid_m = group_id * GROUP_M
    group_size_m = min(num_pid_m - first_pid_m, GROUP_M)
    pid_m = first_pid_m + ((pid % num_pid_in_group) % group_size_m)
    pid_n = (pid % num_pid_in_group) // group_size_m

    offs_am = (pid_m * BLOCK_M + tl.arange(0, BLOCK_M)) % M
    offs_bn = (pid_n * BLOCK_N + tl.arange(0, BLOCK_N)) % N
    offs_k = tl.arange(0, BLOCK_K)
    a_ptrs = a_ptr + offs_am[:, None] * stride_am + offs_k[None, :] * stride_ak
    b_ptrs = b_ptr + offs_k[:, None] * stride_bk + offs_bn[None, :] * stride_bn

    acc = tl.zeros((BLOCK_M, BLOCK_N), dtype=tl.float32)
    for kk in range(0, tl.cdiv(K, BLOCK_K)):
        a = tl.load(a_ptrs, mask=offs_k[None, :] < K - kk * BLOCK_K, other=0.0)
        b = tl.load(b_ptrs, mask=offs_k[:, None] < K - kk * BLOCK_K, other=0.0)
        acc = tl.dot(a, b, acc)
        a_ptrs += BLOCK_K * stride_ak
        b_ptrs += BLOCK_K * stride_bk

    c = acc.to(c_ptr.dtype.element_ty)
    offs_cm = pid_m * BLOCK_M + tl.arange(0, BLOCK_M)
    offs_cn = pid_n * BLOCK_N + tl.arange(0, BLOCK_N)
    c_ptrs = c_ptr + offs_cm[:, None] * stride_cm + offs_cn[None, :] * stride_cn
    mask = (offs_cm[:, None] < M) & (offs_cn[None, :] < N)
    tl.store(c_ptrs, c, mask=mask)

# config = {"BLOCK_K": 32, "BLOCK_M": 256, "BLOCK_N": 256, "GROUP_M": 8, "arch": "sm_100", "dtype": "fp8e5m2", "num_ctas": 1, "num_stages": 3, "num_warps": 8}
# arch = sm_100


// ===== COMPILED SASS (sm_100a) =====

	.target	sm_100a

	.elftype	@"ET_EXEC"


//--------------------- .note.nv.tkinfo           --------------------------
	.section	.note.nv.tkinfo,"",@"SHT_NOTE"
	.sectionflags	@"SHF_NOTE_NV_TKINFO"
	.tkinfo
        /*0018*/ 	.word	0x00000081
        /*0030*/ 	.string	""
        /*0030*/ 	.string	"ptxas-blackwell"
        /*0030*/ 	.string	"Cuda compilation tools, release 12.9, V12.9.86"
        /*0030*/ 	.string	"Build cuda_12.9.r12.9/compiler.36037853_0"
        /*0030*/ 	.string	"-v  -suppress-debug-info  -lineinfo  -arch sm_100a "



//--------------------- .note.nv.cuver            --------------------------
	.section	.note.nv.cuver,"",@"SHT_NOTE"
	.sectionflags	@"SHF_NOTE_NV_CUVER"
        /*0018*/ 	.short	0x0001
        /*001a*/ 	.short	0x0064
        /*001c*/ 	.short	0x0001
        /*001e*/ 	.short	0x0000
        /*0020*/ 	.short	0x0001
        /*0022*/ 	.short	0x0000


//--------------------- .nv.info                  --------------------------
	.section	.nv.info,"",@"SHT_CUDA_INFO"
	.align	4


	//----- nvinfo : EIATTR_REGCOUNT
	.align		4
        /*0000*/ 	.byte	0x04, 0x2f
        /*0002*/ 	.short	(.L_4 - .L_3)
	.align		4
.L_3:
        /*0004*/ 	.word	index@(matmul_kernel)
        /*0008*/ 	.word	0x000000ff


	//----- nvinfo : EIATTR_FRAME_SIZE
	.align		4
.L_4:
        /*000c*/ 	.byte	0x04, 0x11
        /*000e*/ 	.short	(.L_6 - .L_5)
	.align		4
.L_5:
        /*0010*/ 	.word	index@($__internal_2_$__cuda_sm10x_tcgen05_guardrail_trap_unallocated_columns_being_dealloced)
        /*0014*/ 	.word	0x000001d0


	//----- nvinfo : EIATTR_FRAME_SIZE
	.align		4
.L_6:
        /*0018*/ 	.byte	0x04, 0x11
        /*001a*/ 	.short	(.L_8 - .L_7)
	.align		4
.L_7:
        /*001c*/ 	.word	index@($__internal_1_$__cuda_sm10x_tcgen05_guardrail_trap_phase_invalid_during_alloc)
        /*0020*/ 	.word	0x000001d0


	//----- nvinfo : EIATTR_FRAME_SIZE
	.align		4
.L_8:
        /*0024*/ 	.byte	0x04, 0x11
        /*0026*/ 	.short	(.L_10 - .L_9)
	.align		4
.L_9:
        /*0028*/ 	.word	index@($__internal_0_$__cuda_sm10x_tcgen05_guardrail_trap_col_being_dealloced_not_returned_by_alloc)
        /*002c*/ 	.word	0x000001d0


	//----- nvinfo : EIATTR_FRAME_SIZE
	.align		4
.L_10:
        /*0030*/ 	.byte	0x04, 0x11
        /*0032*/ 	.short	(.L_12 - .L_11)
	.align		4
.L_11:
        /*0034*/ 	.word	index@(matmul_kernel)
        /*0038*/ 	.word	0x000001d0


	//----- nvinfo : EIATTR_MIN_STACK_SIZE
	.align		4
.L_12:
        /*003c*/ 	.byte	0x04, 0x12
        /*003e*/ 	.short	(.L_14 - .L_13)
	.align		4
.L_13:
        /*0040*/ 	.word	index@(matmul_kernel)
        /*0044*/ 	.word	0x000001d0
.L_14:


//--------------------- .nv.info.matmul_kernel    --------------------------
	.section	.nv.info.matmul_kernel,"",@"SHT_CUDA_INFO"
	.sectionflags	@""
	.align	4


	//----- nvinfo : EIATTR_CUDA_API_VERSION
	.align		4
        /*0000*/ 	.byte	0x04, 0x37
        /*0002*/ 	.short	(.L_16 - .L_15)
.L_15:
        /*0004*/ 	.word	0x00000081


	//----- nvinfo : EIATTR_KPARAM_INFO
	.align		4
.L_16:
        /*0008*/ 	.byte	0x04, 0x17
        /*000a*/ 	.short	(.L_18 - .L_17)
.L_17:
        /*000c*/ 	.word	0x00000000
        /*0010*/ 	.short	0x000d
        /*0012*/ 	.short	0x0048
        /*0014*/ 	.byte	0x00, 0xf4, 0x21, 0x00


	//----- nvinfo : EIATTR_KPARAM_INFO
	.align		4
.L_18:
        /*0018*/ 	.byte	0x04, 0x17
        /*001a*/ 	.short	(.L_20 - .L_19)
.L_19:
        /*001c*/ 	.word	0x00000000
        /*0020*/ 	.short	0x000c
        /*0022*/ 	.short	0x0040
        /*0024*/ 	.byte	0x00, 0xf4, 0x21, 0x00


	//----- nvinfo : EIATTR_KPARAM_INFO
	.align		4
.L_20:
        /*0028*/ 	.byte	0x04, 0x17
        /*002a*/ 	.short	(.L_22 - .L_21)
.L_21:
        /*002c*/ 	.word	0x00000000
        /*0030*/ 	.short	0x000b
        /*0032*/ 	.short	0x0038
        /*0034*/ 	.byte	0x00, 0xf0, 0x11, 0x00


	//----- nvinfo : EIATTR_KPARAM_INFO
	.align		4
.L_22:
        /*0038*/ 	.byte	0x04, 0x17
        /*003a*/ 	.short	(.L_24 - .L_23)
.L_23:
        /*003c*/ 	.word	0x00000000
        /*0040*/ 	.short	0x000a
        /*0042*/ 	.short	0x0034
        /*0044*/ 	.byte	0x00, 0xf0, 0x11, 0x00


	//----- nvinfo : EIATTR_KPARAM_INFO
	.align		4
.L_24:
        /*0048*/ 	.byte	0x04, 0x17
        /*004a*/ 	.short	(.L_26 - .L_25)
.L_25:
        /*004c*/ 	.word	0x00000000
        /*0050*/ 	.short	0x0009
        /*0052*/ 	.short	0x0030
        /*0054*/ 	.byte	0x00, 0xf0, 0x11, 0x00


	//----- nvinfo : EIATTR_KPARAM_INFO
	.align		4
.L_26:
        /*0058*/ 	.byte	0x04, 0x17
        /*005a*/ 	.short	(.L_28 - .L_27)
.L_27:
        /*005c*/ 	.word	0x00000000
        /*0060*/ 	.short	0x0008
        /*0062*/ 	.short	0x002c
        /*0064*/ 	.byte	0x00, 0xf0, 0x11, 0x00


	//----- nvinfo : EIATTR_KPARAM_INFO
	.align		4
.L_28:
        /*0068*/ 	.byte	0x04, 0x17
        /*006a*/ 	.short	(.L_30 - .L_29)
.L_29:
        /*006c*/ 	.word	0x00000000
        /*0070*/ 	.short	0x0007
        /*0072*/ 	.short	0x0028
        /*0074*/ 	.byte	0x00, 0xf0, 0x11, 0x00


	//----- nvinfo : EIATTR_KPARAM_INFO
	.align		4
.L_30:
        /*0078*/ 	.byte	0x04, 0x17
        /*007a*/ 	.short	(.L_32 - .L_31)
.L_31:
        /*007c*/ 	.word	0x00000000
        /*0080*/ 	.short	0x0006
        /*0082*/ 	.short	0x0024
        /*0084*/ 	.byte	0x00, 0xf0, 0x11, 0x00


	//----- nvinfo : EIATTR_KPARAM_INFO
	.align		4
.L_32:
        /*0088*/ 	.byte	0x04, 0x17
        /*008a*/ 	.short	(.L_34 - .L_33)
.L_33:
        /*008c*/ 	.word	0x00000000
        /*0090*/ 	.short	0x0005
        /*0092*/ 	.short	0x0020
        /*0094*/ 	.byte	0x00, 0xf0, 0x11, 0x00


	//----- nvinfo : EIATTR_KPARAM_INFO
	.align		4
.L_34:
        /*0098*/ 	.byte	0x04, 0x17
        /*009a*/ 	.short	(.L_36 - .L_35)
.L_35:
        /*009c*/ 	.word	0x00000000
        /*00a0*/ 	.short	0x0004
        /*00a2*/ 	.short	0x001c
        /*00a4*/ 	.byte	0x00, 0xf0, 0x11, 0x00


	//----- nvinfo : EIATTR_KPARAM_INFO
	.align		4
.L_36:
        /*00a8*/ 	.byte	0x04, 0x17
        /*00aa*/ 	.short	(.L_38 - .L_37)
.L_37:
        /*00ac*/ 	.word	0x00000000
        /*00b0*/ 	.short	0x0003
        /*00b2*/ 	.short	0x0018
        /*00b4*/ 	.byte	0x00, 0xf0, 0x11, 0x00


	//----- nvinfo : EIATTR_KPARAM_INFO
	.align		4
.L_38:
        /*00b8*/ 	.byte	0x04, 0x17
        /*00ba*/ 	.short	(.L_40 - .L_39)
.L_39:
        /*00bc*/ 	.word	0x00000000
        /*00c0*/ 	.short	0x0002
        /*00c2*/ 	.short	0x0010
        /*00c4*/ 	.byte	0x00, 0xf4, 0x21, 0x00


	//----- nvinfo : EIATTR_KPARAM_INFO
	.align		4
.L_40:
        /*00c8*/ 	.byte	0x04, 0x17
        /*00ca*/ 	.short	(.L_42 - .L_41)
.L_41:
        /*00cc*/ 	.word	0x00000000
        /*00d0*/ 	.short	0x0001
        /*00d2*/ 	.short	0x0008
        /*00d4*/ 	.byte	0x00, 0xf4, 0x21, 0x00


	//----- nvinfo : EIATTR_KPARAM_INFO
	.align		4
.L_42:
        /*00d8*/ 	.byte	0x04, 0x17
        /*00da*/ 	.short	(.L_44 - .L_43)
.L_43:
        /*00dc*/ 	.word	0x00000000
        /*00e0*/ 	.short	0x0000
        /*00e2*/ 	.short	0x0000
        /*00e4*/ 	.byte	0x00, 0xf4, 0x21, 0x00


	//----- nvinfo : EIATTR_AT_ENTRY_FRAGMENTS
	.align		4
.L_44:
        /*00e8*/ 	.byte	0x04, 0x4f
        /*00ea*/ 	.short	(.L_46 - .L_45)


	//   ....[0]....
.L_45:
        /*00ec*/ 	.word	0x00000004


	//----- nvinfo : EIATTR_RESERVED_SMEM_USED
	.align		4
.L_46:
        /*00f0*/ 	.byte	0x01, 0x41
	.zero		2


	//----- nvinfo : EIATTR_SPARSE_MMA_MASK
	.align		4
        /*00f4*/ 	.byte	0x03, 0x50
        /*00f6*/ 	.short	0x0000


	//----- nvinfo : EIATTR_TCGEN05_1CTA_USED
	.align		4
        /*00f8*/ 	.byte	0x01, 0x51
	.zero		2


	//----- nvinfo : EIATTR_MAXREG_COUNT
	.align		4
        /*00fc*/ 	.byte	0x03, 0x1b
        /*00fe*/ 	.short	0x00ff


	//----- nvinfo : EIATTR_NUM_BARRIERS
	.align		4
        /*0100*/ 	.byte	0x02, 0x4c
        /*0102*/ 	.byte	0x01
	.zero		1


	//----- nvinfo : EIATTR_ANNOTATIONS
	.align		4
        /*0104*/ 	.byte	0x04, 0x55
        /*0106*/ 	.short	(.L_48 - .L_47)


	//   ....[0]....
.L_47:
        /*0108*/ 	.word	0x00000001
        /*010c*/ 	.byte	0x90, 0x71, 0x00, 0x00, 0x01, 0x00, 0x00, 0x00, 0x90, 0x72, 0x00, 0x00, 0x01, 0x00, 0x00, 0x00
        /* <DEDUP_REMOVED lines=64> */
        /*051c*/ 	.byte	0xd0, 0x97, 0x00, 0x00, 0x01, 0x00, 0x00, 0x00, 0xc0, 0x98, 0x00, 0x00


	//----- nvinfo : EIATTR_INT_WARP_WIDE_INSTR_OFFSETS
	.align		4
.L_48:
        /*0528*/ 	.byte	0x04, 0x31
        /*052a*/ 	.short	(.L_50 - .L_49)


	//   ....[0]....
.L_49:
        /*052c*/ 	.word	0x00002610


	//   ....[1]....
        /*0530*/ 	.word	0x00002640


	//   ....[2]....
        /*0534*/ 	.word	0x00004950


	//   ....[3]....
        /*0538*/ 	.word	0x00010410


	//   ....[4]....
        /*053c*/ 	.word	0x00010460


	//----- nvinfo : EIATTR_COOP_GROUP_MASK_REGIDS
	.align		4
.L_50:
        /*0540*/ 	.byte	0x04, 0x29
        /*0542*/ 	.short	(.L_52 - .L_51)


	//   ....[0]....
.L_51:
        /*0544*/ 	.word	0xffffffff


	//   ....[1]....
        /*0548*/ 	.word	0xffffffff


	//   ....[2]....
        /*054c*/ 	.word	0xffffffff


	//   ....[3]....
        /*0550*/ 	.word	0xffffffff


	//----- nvinfo : EIATTR_COOP_GROUP_INSTR_OFFSETS
	.align		4
.L_52:
        /*0554*/ 	.byte	0x04, 0x28
        /*0556*/ 	.short	(.L_54 - .L_53)


	//   ....[0]....
.L_53:
        /*0558*/ 	.word	0x00000080


	//   ....[1]....
        /*055c*/ 	.word	0x00000340


	//   ....[2]....
        /*0560*/ 	.word	0x000102a0


	//   ....[3]....
        /*0564*/ 	.word	0x00010510


	//----- nvinfo : EIATTR_VRC_CTA_INIT_COUNT
	.align		4
.L_54:
        /*0568*/ 	.byte	0x02, 0x4a
        /*056a*/ 	.byte	0x80
	.zero		1


	//----- nvinfo : EIATTR_MBARRIER_INSTR_OFFSETS
	.align		4
        /*056c*/ 	.byte	0x04, 0x39
        /*056e*/ 	.short	(.L_56 - .L_55)


	//   ....[0]....
.L_55:
        /*0570*/ 	.word	0x000027b0
        /*0574*/ 	.word	0x000000ff
        /*0578*/ 	.word	0x00000000
        /*057c*/ 	.short	0x0100
        /*057e*/ 	.byte	0x0d
	.zero		1


	//   ....[1]....
        /*0580*/ 	.word	0x000049a0
        /*0584*/ 	.word	0x000000ff
        /*0588*/ 	.word	0x00008008
        /*058c*/ 	.short	0x0100
        /*058e*/ 	.byte	0x0b
	.zero		1


	//   ....[2]....
        /*0590*/ 	.word	0x000051d0
        /*0594*/ 	.word	0x000000ff
        /*0598*/ 	.word	0x00000000
        /*059c*/ 	.short	0x010a
        /*059e*/ 	.byte	0x0d
	.zero		1


	//   ....[3]....
        /*05a0*/ 	.word	0x00007070
        /*05a4*/ 	.word	0x000000ff
        /*05a8*/ 	.word	0x00000000
        /*05ac*/ 	.short	0x010a
        /*05ae*/ 	.byte	0x0d
	.zero		1


	//   ....[4]....
        /*05b0*/ 	.word	0x00007200
        /*05b4*/ 	.word	0x000000ff
        /*05b8*/ 	.word	0x00008000
        /*05bc*/ 	.short	0x0108
        /*05be*/ 	.byte	0x0b
	.zero		1


	//   ....[5]....
        /*05c0*/ 	.word	0x00007250
        /*05c4*/ 	.word	0x000000ff
        /*05c8*/ 	.word	0x00008008
        /*05cc*/ 	.short	0x0108
        /*05ce*/ 	.byte	0x0b
	.zero		1


	//   ....[6]....
        /*05d0*/ 	.word	0x00010530
        /*05d4*/ 	.word	0x000000ff
        /*05d8*/ 	.word	0x00000000
        /*05dc*/ 	.short	0x010a
        /*05de*/ 	.byte	0x0d
	.zero		1


	//   ....[7]....
        /*05e0*/ 	.word	0x00010560
        /*05e4*/ 	.word	0x000000ff
        /*05e8*/ 	.word	0x00000000
        /*05ec*/ 	.short	0x010a
        /*05ee*/ 	.byte	0x0d
	.zero		1


	//----- nvinfo : EIATTR_NUM_MBARRIERS
	.align		4
.L_56:
        /*05f0*/ 	.byte	0x03, 0x38
        /*05f2*/ 	.short	0x0002


	//----- nvinfo : EIATTR_EXIT_INSTR_OFFSETS
	.align		4
        /*05f4*/ 	.byte	0x04, 0x1c
        /*05f6*/ 	.short	(.L_58 - .L_57)


	//   ....[0]....
.L_57:
        /*05f8*/ 	.word	0x00010520


	//----- nvinfo : EIATTR_REQNTID
	.align		4
.L_58:
        /*05fc*/ 	.byte	0x04, 0x10
        /*05fe*/ 	.short	(.L_60 - .L_59)
.L_59:
        /*0600*/ 	.word	0x00000100
        /*0604*/ 	.word	0x00000001
        /*0608*/ 	.word	0x00000001


	//----- nvinfo : EIATTR_CRS_STACK_SIZE
	.align		4
.L_60:
        /*060c*/ 	.byte	0x04, 0x1e
        /*060e*/ 	.short	(.L_62 - .L_61)
.L_61:
        /*0610*/ 	.word	0x00000000


	//----- nvinfo : EIATTR_CBANK_PARAM_SIZE
	.align		4
.L_62:
        /*0614*/ 	.byte	0x03, 0x19
        /*0616*/ 	.short	0x0050


	//----- nvinfo : EIATTR_PARAM_CBANK
	.align		4
        /*0618*/ 	.byte	0x04, 0x0a
        /*061a*/ 	.short	(.L_64 - .L_63)
	.align		4
.L_63:
        /*061c*/ 	.word	index@(.nv.constant0.matmul_kernel)
        /*0620*/ 	.short	0x0380
        /*0622*/ 	.short	0x0050


	//----- nvinfo : EIATTR_SW_WAR
	.align		4
.L_64:
        /*0624*/ 	.byte	0x04, 0x36
        /*0626*/ 	.short	(.L_66 - .L_65)
.L_65:
        /*0628*/ 	.word	0x00000008
.L_66:


//--------------------- .nv.compat                --------------------------
	.section	.nv.compat,"",@"SHT_CUDA_COMPAT_INFO"
	.align	4
        /*0000*/ 	.byte	0x02, 0x02, 0x02, 0x00, 0x02, 0x05, 0x05, 0x00, 0x02, 0x03, 0x00, 0x00, 0x02, 0x06, 0x01, 0x00


//--------------------- .nv.callgraph             --------------------------
	.section	.nv.callgraph,"",@"SHT_CUDA_CALLGRAPH"
	.align	4
	.sectionentsize	8
	.align		4
        /*0000*/ 	.word	0x00000000
	.align		4
        /*0004*/ 	.word	0xffffffff
	.align		4
        /*0008*/ 	.word	0x00000000
	.align		4
        /*000c*/ 	.word	0xfffffffe
	.align		4
        /*0010*/ 	.word	0x00000000
	.align		4
        /*0014*/ 	.word	0xfffffffd
	.align		4
        /*0018*/ 	.word	0x00000000
	.align		4
        /*001c*/ 	.word	0xfffffffc


//--------------------- .text.matmul_kernel       --------------------------
	.section	.text.matmul_kernel,"ax",@progbits
	.align	128
        .global         matmul_kernel
        .type           matmul_kernel,@function
        .size           matmul_kernel,(.L_x_20 - matmul_kernel)
        .other          matmul_kernel,@"STO_CUDA_ENTRY STV_DEFAULT"
matmul_kernel:
.text.matmul_kernel:
[----:B------:R-:W0:Y:S01]  /*0000*/  LDC R1, c[0x0][0x37c] ;  /* 0x0000df00ff017b82 */ /* 0x000e220000000800 */
[----:B------:R-:W1:Y:S01]  /*0010*/  S2R R165, SR_TID.X ;  /* 0x0000000000a57919 */ /* 0x000e620000002100 */
[----:B0-----:R-:W-:Y:S01]  /*0020*/  VIADD R1, R1, 0xfffffe30 ;  /* 0xfffffe3001017836 */ /* 0x001fe20000000000 */
[----:B------:R-:W0:Y:S01]  /*0030*/  LDCU.64 UR22, c[0x0][0x358] ;  /* 0x00006b00ff1677ac */ /* 0x000e220008000a00 */
[----:B-1----:R-:W-:-:S13]  /*0040*/  ISETP.GE.U32.AND P0, PT, R165, 0x20, PT ;  /* 0x00000020a500780c */ /* 0x002fda0003f06070 */
[----:B------:R-:W-:Y:S02]  /*0050*/  VOTEU.ANY UP0, P0 ;  /* 0x0000000000ff7886 */ /* 0x000fe40000000100 */
[----:B------:R-:W-:Y:S05]  /*0060*/  BRA.U UP0, `(.L_x_0) ;  /* 0x0000000100b87547 */ /* 0x000fea000b800000 */
[----:B------:R-:W1:Y:S01]  /*0070*/  S2UR UR6, SR_CgaCtaId ;  /* 0x00000000000679c3 */ /* 0x000e620000008800 */
[----:B------:R-:W-:Y:S01]  /*0080*/  NOP ;  /* 0x0000000000007918 */ /* 0x000fe20000000000 */
[----:B------:R-:W-:Y:S02]  /*0090*/  UMOV UR4, 0x40 ;  /* 0x0000004000047882 */ /* 0x000fe40000000000 */
[----:B-1----:R-:W-:-:S09]  /*00a0*/  ULEA UR4, UR6, UR4, 0x18 ;  /* 0x0000000406047291 */ /* 0x002fd2000f8ec0ff */
[----:B------:R-:W1:Y:S01]  /*00b0*/  LDS.U8 R0, [UR4] ;  /* 0x00000004ff007984 */ /* 0x000e620008000000 */
[----:B------:R-:W-:Y:S02]  /*00c0*/  UMOV UR4, 0x400 ;  /* 0x0000040000047882 */ /* 0x000fe40000000000 */
[----:B------:R-:W-:Y:S01]  /*00d0*/  ULEA UR4, UR6, UR4, 0x18 ;  /* 0x0000000406047291 */ /* 0x000fe2000f8ec0ff */
[----:B-1----:R-:W-:-:S13]  /*00e0*/  ISETP.NE.AND P0, PT, R0, RZ, PT ;  /* 0x000000ff0000720c */ /* 0x002fda0003f05270 */
[----:B------:R-:W-:Y:S05]  /*00f0*/  @P0 BRA `(.L_x_1) ;  /* 0x00000000007c0947 */ /* 0x000fea0003800000 */
[----:B------:R-:W-:-:S13]  /*0100*/  ELECT P0, URZ, PT ;  /* 0x0000000000ff782f */ /* 0x000fda0003800000 */
[----:B------:R-:W-:Y:S05]  /*0110*/  @!P0 BRA `(.L_x_2) ;  /* 0x0000000000848947 */ /* 0x000fea0003800000 */
[----:B------:R-:W-:Y:S01]  /*0120*/  UMOV UR5, 0x10 ;  /* 0x0000001000057882 */ /* 0x000fe20000000000 */
[----:B------:R-:W-:Y:S02]  /*0130*/  IMAD.MOV.U32 R4, RZ, RZ, 0x1 ;  /* 0x00000001ff047424 */ /* 0x000fe400078e00ff */
[----:B------:R-:W-:Y:S02]  /*0140*/  IMAD.MOV.U32 R5, RZ, RZ, 0xffff ;  /* 0x0000ffffff057424 */ /* 0x000fe400078e00ff */
[----:B------:R-:W-:Y:S04]  /*0150*/  DEPBAR.LE SB1, 0x36 ;  /* 0x00009d800000791a */ /* 0x000fe80000000000 */
[----:B------:R-:W1:Y:S02]  /*0160*/  UTCATOMSWS.FIND_AND_SET.ALIGN UP1, UR5, UR5 ;  /* 0x00000005000575e3 */ /* 0x000e640008020800 */
[----:B-1----:R-:W-:-:S04]  /*0170*/  PLOP3.LUT P0, PT, PT, PT, UP1, 0x80, 0x8 ;  /* 0x000000000008781c */ /* 0x002fc80003f0f018 */
[----:B------:R-:W-:-:S04]  /*0180*/  SEL R0, RZ, 0xffffffff, !P0 ;  /* 0xffffffffff007807 */ /* 0x000fc80004000000 */
[----:B------:R-:W-:Y:S01]  /*0190*/  ISETP.NE.AND P0, PT, R0, RZ, PT ;  /* 0x000000ff0000720c */ /* 0x000fe20003f05270 */
[----:B------:R-:W-:-:S12]  /*01a0*/  IMAD.U32 R0, RZ, RZ, UR5 ;  /* 0x00000005ff007e24 */ /* 0x000fd8000f8e00ff */
[----:B------:R-:W-:Y:S05]  /*01b0*/  @P0 BRA `(.L_x_3) ;  /* 0x0000000000240947 */ /* 0x000fea0003800000 */
.L_x_4:
[----:B------:R-:W-:Y:S05]  /*01c0*/  NANOSLEEP 0x64 ;  /* 0x000000640000795d */ /* 0x000fea0003800000 */
[----:B------:R-:W-:-:S05]  /*01d0*/  UMOV UR5, 0x10 ;  /* 0x0000001000057882 */ /* 0x000fca0000000000 */
[----:B------:R-:W-:Y:S04]  /*01e0*/  DEPBAR.LE SB1, 0x36 ;  /* 0x00009d800000791a */ /* 0x000fe80000000000 */
[----:B------:R-:W1:Y:S02]  /*01f0*/  UTCATOMSWS.FIND_AND_SET.ALIGN UP1, UR5, UR5 ;  /* 0x00000005000575e3 */ /* 0x000e640008020800 */
[----:B-1----:R-:W-:-:S04]  /*0200*/  PLOP3.LUT P0, PT, PT, PT, UP1, 0x80, 0x8 ;  /* 0x000000000008781c */ /* 0x002fc80003f0f018 */
[----:B------:R-:W-:-:S04]  /*0210*/  SEL R0, RZ, 0xffffffff, !P0 ;  /* 0xffffffffff007807 */ /* 0x000fc80004000000 */
[----:B------:R-:W-:Y:S01]  /*0220*/  ISETP.NE.AND P0, PT, R0, RZ, PT ;  /* 0x000000ff0000720c */ /* 0x000fe20003f05270 */
[----:B------:R-:W-:-:S12]  /*0230*/  IMAD.U32 R0, RZ, RZ, UR5 ;  /* 0x00000005ff007e24 */ /* 0x000fd8000f8e00ff */
[----:B------:R-:W-:Y:S05]  /*0240*/  @!P0 BRA `(.L_x_4) ;  /* 0xfffffffc00dc8947 */ /* 0x000fea000383ffff */
.L_x_3:
[C---:B------:R-:W-:Y:S01]  /*0250*/  VIADD R3, R0.reuse, 0x10 ;  /* 0x0000001000037836 */ /* 0x040fe20000000000 */
[----:B------:R-:W-:Y:S01]  /*0260*/  UMOV UR5, 0x50 ;  /* 0x0000005000057882 */ /* 0x000fe20000000000 */
[----:B------:R-:W-:Y:S01]  /*0270*/  SHF.L.U32 R2, R5, R0, RZ ;  /* 0x0000000005027219 */ /* 0x000fe200000006ff */
[----:B------:R-:W-:Y:S01]  /*0280*/  ULEA UR5, UR6, UR5, 0x18 ;  /* 0x0000000506057291 */ /* 0x000fe2000f8ec0ff */
[----:B------:R-:W-:Y:S01]  /*0290*/  IMAD.SHL.U32 R0, R0, 0x20, RZ ;  /* 0x0000002000007824 */ /* 0x000fe200078e00ff */
[----:B------:R-:W-:-:S04]  /*02a0*/  SHF.L.U32 R3, R4, R3, RZ ;  /* 0x0000000304037219 */ /* 0x000fc800000006ff */
[----:B------:R-:W-:-:S05]  /*02b0*/  LOP3.LUT R2, R3, R2, RZ, 0xfc, !PT ;  /* 0x0000000203027212 */ /* 0x000fca00078efcff */
[----:B------:R1:W-:Y:S04]  /*02c0*/  ATOMS.OR RZ, [UR5], R2 ;  /* 0x00000002ffff798c */ /* 0x0003e8000b000005 */
[----:B------:R1:W-:Y:S01]  /*02d0*/  STS [UR4], R0 ;  /* 0x00000000ff007988 */ /* 0x0003e20008000804 */
[----:B------:R-:W-:Y:S05]  /*02e0*/  BRA `(.L_x_2) ;  /* 0x0000000000107947 */ /* 0x000fea0003800000 */
.L_x_1:
[----:B------:R-:W-:Y:S01]  /*02f0*/  IMAD.MOV.U32 R0, RZ, RZ, -0x1 ;  /* 0xffffffffff007424 */ /* 0x000fe200078e00ff */
[----:B------:R-:W-:-:S04]  /*0300*/  MOV R2, 0x330 ;  /* 0x0000033000027802 */ /* 0x000fc80000000f00 */
[----:B------:R1:W-:Y:S03]  /*0310*/  STS [UR4], R0 ;  /* 0x00000000ff007988 */ /* 0x0003e60008000804 */
[----:B01----:R-:W-:Y:S05]  /*0320*/  CALL.REL.NOINC `($__internal_1_$__cuda_sm10x_tcgen05_guardrail_trap_phase_invalid_during_alloc) ;  /* 0x0000010000a47944 */ /* 0x003fea0003c00000 */
.L_x_2:
[----:B------:R-:W-:Y:S05]  /*0330*/  WARPSYNC.ALL ;  /* 0x0000000000007948 */ /* 0x000fea0003800000 */
[----:B------:R-:W-:Y:S01]  /*0340*/  NOP ;  /* 0x0000000000007918 */ /* 0x000fe20000000000 */
.L_x_0:
[----:B------:R-:W2:Y:S01]  /*0350*/  LDC.64 R42, c[0x0][0x398] ;  /* 0x0000e600ff2a7b82 */ /* 0x000ea20000000a00 */
[----:B------:R-:W3:Y:S01]  /*0360*/  S2R R5, SR_CTAID.X ;  /* 0x0000000000057919 */ /* 0x000ee20000002500 */
[----:B------:R-:W-:Y:S01]  /*0370*/  SHF.R.U32.HI R14, RZ, 0x5, R165 ;  /* 0x00000005ff0e7819 */ /* 0x000fe200000116a5 */
[----:B------:R-:W-:Y:S01]  /*0380*/  UMOV UR11, 0x400 ;  /* 0x00000400000b7882 */ /* 0x000fe20000000000 */
[----:B------:R-:W4:Y:S02]  /*0390*/  LDCU UR8, c[0x0][0x3a4] ;  /* 0x00007480ff0877ac */ /* 0x000f240008000800 */
[----:B------:R-:W-:Y:S02]  /*03a0*/  R2UR UR7, R14 ;  /* 0x000000000e0772ca */ /* 0x000fe400000e0000 */
[----:B------:R-:W5:Y:S01]  /*03b0*/  S2UR UR6, SR_CgaCtaId ;  /* 0x00000000000679c3 */ /* 0x000f620000008800 */
[----:B------:R-:W1:Y:S07]  /*03c0*/  LDCU.128 UR16, c[0x0][0x380] ;  /* 0x00007000ff1077ac */ /* 0x000e6e0008000c00 */
[----:B------:R-:W0:Y:S03]  /*03d0*/  LDC.64 R122, c[0x0][0x3a8] ;  /* 0x0000ea00ff7a7b82 */ /* 0x000e260000000a00 */
[----:B------:R-:W-:-:S02]  /*03e0*/  USHF.L.U32 UR4, UR7, 0x15, URZ ;  /* 0x0000001507047899 */ /* 0x000fc400080006ff */
[----:B------:R-:W-:Y:S02]  /*03f0*/  USHF.L.U32 UR5, UR7, 0x6, URZ ;  /* 0x0000000607057899 */ /* 0x000fe400080006ff */
[----:B------:R-:W-:Y:S01]  /*0400*/  ULOP3.LUT UR4, UR4, 0x600000, URZ, 0xc0, !UPT ;  /* 0x0060000004047892 */ /* 0x000fe2000f8ec0ff */
[----:B-12---:R-:W-:Y:S01]  /*0410*/  VIADD R0, R43, 0xff ;  /* 0x000000ff2b007836 */ /* 0x006fe20000000000 */
[----:B------:R-:W-:Y:S01]  /*0420*/  IABS R15, R42 ;  /* 0x0000002a000f7213 */ /* 0x000fe20000000000 */
[----:B------:R-:W-:-:S03]  /*0430*/  ULOP3.LUT UR5, UR5, 0x100, URZ, 0xc0, !UPT ;  /* 0x0000010005057892 */ /* 0x000fc6000f8ec0ff */
[----:B------:R-:W-:Y:S01]  /*0440*/  SHF.R.S32.HI R3, RZ, 0x1f, R0 ;  /* 0x0000001fff037819 */ /* 0x000fe20000011400 */
[----:B-----5:R-:W-:-:S03]  /*0450*/  ULEA UR11, UR6, UR11, 0x18 ;  /* 0x0000000b060b7291 */ /* 0x020fc6000f8ec0ff */
[----:B------:R-:W-:Y:S02]  /*0460*/  LEA.HI R3, R3, R0, RZ, 0x8 ;  /* 0x0000000003037211 */ /* 0x000fe400078f40ff */
[----:B---3--:R-:W-:Y:S01]  /*0470*/  IABS R8, R5 ;  /* 0x0000000500087213 */ /* 0x008fe20000000000 */
[----:B------:R-:W-:Y:S01]  /*0480*/  UIADD3 UR13, UPT, UPT, UR11, 0x8000, URZ ;  /* 0x000080000b0d7890 */ /* 0x000fe2000fffe0ff */
[----:B------:R-:W-:-:S05]  /*0490*/  SHF.R.S32.HI R3, RZ, 0x8, R3 ;  /* 0x00000008ff037819 */ /* 0x000fca0000011403 */
[----:B------:R-:W-:-:S05]  /*04a0*/  IMAD.SHL.U32 R4, R3, 0x8, RZ ;  /* 0x0000000803047824 */ /* 0x000fca00078e00ff */
[-C--:B------:R-:W-:Y:S02]  /*04b0*/  IABS R7, R4.reuse ;  /* 0x0000000400077213 */ /* 0x080fe40000000000 */
[----:B------:R-:W-:Y:S02]  /*04c0*/  IABS R10, R4 ;  /* 0x00000004000a7213 */ /* 0x000fe40000000000 */
[----:B------:R-:W1:Y:S08]  /*04d0*/  I2F.RP R0, R7 ;  /* 0x0000000700007306 */ /* 0x000e700000209400 */
[----:B-1----:R-:W1:Y:S02]  /*04e0*/  MUFU.RCP R0, R0 ;  /* 0x0000000000007308 */ /* 0x002e640000001000 */
[----:B-1----:R-:W-:-:S02]  /*04f0*/  VIADD R2, R0, 0xffffffe ;  /* 0x0ffffffe00027836 */ /* 0x002fc40000000000 */
[----:B------:R-:W-:-:S04]  /*0500*/  IMAD.MOV R0, RZ, RZ, -R10 ;  /* 0x000000ffff007224 */ /* 0x000fc800078e0a0a */
[----:B------:R1:W2:Y:S02]  /*0510*/  F2I.FTZ.U32.TRUNC.NTZ R3, R2 ;  /* 0x0000000200037305 */ /* 0x0002a4000021f000 */
[----:B-1----:R-:W-:Y:S02]  /*0520*/  IMAD.MOV.U32 R2, RZ, RZ, RZ ;  /* 0x000000ffff027224 */ /* 0x002fe400078e00ff */
[----:B--2---:R-:W-:-:S04]  /*0530*/  IMAD.MOV R6, RZ, RZ, -R3 ;  /* 0x000000ffff067224 */ /* 0x004fc800078e0a03 */
[----:B------:R-:W-:Y:S02]  /*0540*/  IMAD R9, R6, R7, RZ ;  /* 0x0000000706097224 */ /* 0x000fe400078e02ff */
[----:B------:R-:W-:Y:S02]  /*0550*/  IMAD.MOV.U32 R6, RZ, RZ, R8 ;  /* 0x000000ffff067224 */ /* 0x000fe400078e0008 */
[----:B------:R-:W-:-:S06]  /*0560*/  IMAD.HI.U32 R3, R3, R9, R2 ;  /* 0x0000000903037227 */ /* 0x000fcc00078e0002 */
[----:B------:R-:W-:-:S04]  /*0570*/  IMAD.HI.U32 R3, R3, R6, RZ ;  /* 0x0000000603037227 */ /* 0x000fc800078e00ff */
[----:B------:R-:W-:Y:S01]  /*0580*/  IMAD R0, R3, R0, R6 ;  /* 0x0000000003007224 */ /* 0x000fe200078e0206 */
[----:B------:R-:W-:Y:S04]  /*0590*/  BAR.SYNC.DEFER_BLOCKING 0x0 ;  /* 0x0000000000007b1d */ /* 0x000fe80000010000 */
[----:B------:R-:W-:-:S13]  /*05a0*/  ISETP.GT.U32.AND P1, PT, R7, R0, PT ;  /* 0x000000000700720c */ /* 0x000fda0003f24070 */
[----:B------:R-:W-:Y:S02]  /*05b0*/  @!P1 IMAD.IADD R0, R0, 0x1, -R7 ;  /* 0x0000000100009824 */ /* 0x000fe400078e0a07 */
[----:B------:R-:W-:Y:S01]  /*05c0*/  @!P1 VIADD R3, R3, 0x1 ;  /* 0x0000000103039836 */ /* 0x000fe20000000000 */
[----:B------:R-:W-:Y:S02]  /*05d0*/  ISETP.NE.AND P1, PT, R4, RZ, PT ;  /* 0x000000ff0400720c */ /* 0x000fe40003f25270 */
[----:B------:R-:W-:Y:S02]  /*05e0*/  ISETP.GE.U32.AND P0, PT, R0, R7, PT ;  /* 0x000000070000720c */ /* 0x000fe40003f06070 */
[----:B------:R-:W-:-:S04]  /*05f0*/  LOP3.LUT R0, R5, R4, RZ, 0x3c, !PT ;  /* 0x0000000405007212 */ /* 0x000fc800078e3cff */
[----:B------:R-:W-:Y:S01]  /*0600*/  ISETP.GE.AND P2, PT, R0, RZ, PT ;  /* 0x000000ff0000720c */ /* 0x000fe20003f46270 */
[----:B------:R-:W-:-:S06]  /*0610*/  VIADD R0, R42, 0xff ;  /* 0x000000ff2a007836 */ /* 0x000fcc0000000000 */
[----:B------:R-:W-:-:S04]  /*0620*/  @P0 VIADD R3, R3, 0x1 ;  /* 0x0000000103030836 */ /* 0x000fc80000000000 */
[----:B------:R-:W-:Y:S01]  /*0630*/  IMAD.MOV.U32 R2, RZ, RZ, R3 ;  /* 0x000000ffff027224 */ /* 0x000fe200078e0003 */
[----:B------:R-:W-:-:S03]  /*0640*/  SHF.R.S32.HI R3, RZ, 0x1f, R0 ;  /* 0x0000001fff037819 */ /* 0x000fc60000011400 */
[----:B------:R-:W-:Y:S01]  /*0650*/  @!P2 IMAD.MOV R2, RZ, RZ, -R2 ;  /* 0x000000ffff02a224 */ /* 0x000fe200078e0a02 */
[----:B------:R-:W-:Y:S02]  /*0660*/  @!P1 LOP3.LUT R2, RZ, R4, RZ, 0x33, !PT ;  /* 0x00000004ff029212 */ /* 0x000fe400078e33ff */
[----:B------:R-:W-:-:S03]  /*0670*/  LEA.HI R3, R3, R0, RZ, 0x8 ;  /* 0x0000000003037211 */ /* 0x000fc600078f40ff */
[----:B------:R-:W-:Y:S02]  /*0680*/  IMAD.SHL.U32 R8, R2, 0x8, RZ ;  /* 0x0000000802087824 */ /* 0x000fe400078e00ff */
[----:B------:R-:W-:-:S03]  /*0690*/  IMAD.MOV R2, RZ, RZ, -R2 ;  /* 0x000000ffff027224 */ /* 0x000fc600078e0a02 */
[----:B------:R-:W-:Y:S01]  /*06a0*/  LEA.HI.SX32 R3, R3, -R8, 0x18 ;  /* 0x8000000803037211 */ /* 0x000fe200078fc2ff */
[----:B------:R-:W-:Y:S02]  /*06b0*/  IMAD R9, R4, R2, R5 ;  /* 0x0000000204097224 */ /* 0x000fe400078e0205 */
[----:B------:R-:W-:Y:S01]  /*06c0*/  IMAD.MOV.U32 R2, RZ, RZ, RZ ;  /* 0x000000ffff027224 */ /* 0x000fe200078e00ff */
[----:B------:R-:W-:-:S04]  /*06d0*/  VIMNMX R10, PT, PT, R3, 0x8, PT ;  /* 0x00000008030a7848 */ /* 0x000fc80003fe0100 */
[-C--:B------:R-:W-:Y:S02]  /*06e0*/  IABS R6, R10.reuse ;  /* 0x0000000a00067213 */ /* 0x080fe40000000000 */
[----:B------:R-:W-:Y:S02]  /*06f0*/  IABS R4, R10 ;  /* 0x0000000a00047213 */ /* 0x000fe40000000000 */
[----:B------:R-:W1:Y:S08]  /*0700*/  I2F.RP R0, R6 ;  /* 0x0000000600007306 */ /* 0x000e700000209400 */
[----:B-1----:R-:W1:Y:S02]  /*0710*/  MUFU.RCP R0, R0 ;  /* 0x0000000000007308 */ /* 0x002e640000001000 */
[----:B-1----:R-:W-:-:S06]  /*0720*/  VIADD R3, R0, 0xffffffe ;  /* 0x0ffffffe00037836 */ /* 0x002fcc0000000000 */
[----:B------:R-:W1:Y:S02]  /*0730*/  F2I.FTZ.U32.TRUNC.NTZ R3, R3 ;  /* 0x0000000300037305 */ /* 0x000e64000021f000 */
[----:B-1----:R-:W-:-:S04]  /*0740*/  IMAD.MOV R7, RZ, RZ, -R3 ;  /* 0x000000ffff077224 */ /* 0x002fc800078e0a03 */
[----:B------:R-:W-:Y:S01]  /*0750*/  IMAD.MOV.U32 R5, RZ, RZ, R7 ;  /* 0x000000ffff057224 */ /* 0x000fe200078e0007 */
[----:B------:R-:W-:-:S03]  /*0760*/  IABS R7, R9 ;  /* 0x0000000900077213 */ /* 0x000fc60000000000 */
[----:B------:R-:W-:-:S04]  /*0770*/  IMAD R5, R5, R6, RZ ;  /* 0x0000000605057224 */ /* 0x000fc800078e02ff */
[----:B------:R-:W-:-:S04]  /*0780*/  IMAD.HI.U32 R2, R3, R5, R2 ;  /* 0x0000000503027227 */ /* 0x000fc800078e0002 */
[----:B------:R-:W-:Y:S01]  /*0790*/  IMAD.MOV R3, RZ, RZ, -R4 ;  /* 0x000000ffff037224 */ /* 0x000fe200078e0a04 */
[----:B------:R-:W-:Y:S01]  /*07a0*/  IABS R4, R43 ;  /* 0x0000002b00047213 */ /* 0x000fe20000000000 */
[----:B------:R-:W-:-:S04]  /*07b0*/  IMAD.HI.U32 R0, R2, R7, RZ ;  /* 0x0000000702007227 */ /* 0x000fc800078e00ff */
[----:B------:R-:W-:Y:S02]  /*07c0*/  IMAD.MOV.U32 R2, RZ, RZ, R4 ;  /* 0x000000ffff027224 */ /* 0x000fe400078e0004 */
[----:B------:R-:W-:Y:S01]  /*07d0*/  IMAD R3, R0, R3, R7 ;  /* 0x0000000300037224 */ /* 0x000fe200078e0207 */
[----:B------:R-:W1:Y:S04]  /*07e0*/  I2F.RP R4, R15 ;  /* 0x0000000f00047306 */ /* 0x000e680000209400 */
[----:B------:R-:W-:-:S04]  /*07f0*/  ISETP.GT.U32.AND P1, PT, R6, R3, PT ;  /* 0x000000030600720c */ /* 0x000fc80003f24070 */
[----:B------:R-:W2:Y:S08]  /*0800*/  I2F.RP R5, R2 ;  /* 0x0000000200057306 */ /* 0x000eb00000209400 */
[----:B-1----:R-:W-:Y:S01]  /*0810*/  MUFU.RCP R4, R4 ;  /* 0x0000000400047308 */ /* 0x002fe20000001000 */
[----:B------:R-:W-:Y:S02]  /*0820*/  @!P1 IMAD.IADD R3, R3, 0x1, -R6 ;  /* 0x0000000103039824 */ /* 0x000fe400078e0a06 */
[----:B------:R-:W-:Y:S01]  /*0830*/  @!P1 VIADD R0, R0, 0x1 ;  /* 0x0000000100009836 */ /* 0x000fe20000000000 */
[----:B------:R-:W-:-:S02]  /*0840*/  ISETP.NE.AND P1, PT, R10, RZ, PT ;  /* 0x000000ff0a00720c */ /* 0x000fc40003f25270 */
[----:B------:R-:W-:Y:S02]  /*0850*/  ISETP.GE.U32.AND P0, PT, R3, R6, PT ;  /* 0x000000060300720c */ /* 0x000fe40003f06070 */
[----:B--2---:R-:W1:Y:S01]  /*0860*/  MUFU.RCP R5, R5 ;  /* 0x0000000500057308 */ /* 0x004e620000001000 */
[----:B------:R-:W-:-:S04]  /*0870*/  LOP3.LUT R3, R9, R10, RZ, 0x3c, !PT ;  /* 0x0000000a09037212 */ /* 0x000fc800078e3cff */
[----:B------:R-:W-:-:S06]  /*0880*/  ISETP.GE.AND P2, PT, R3, RZ, PT ;  /* 0x000000ff0300720c */ /* 0x000fcc0003f46270 */
[----:B------:R-:W-:Y:S02]  /*0890*/  @P0 VIADD R0, R0, 0x1 ;  /* 0x0000000100000836 */ /* 0x000fe40000000000 */
[----:B-1----:R-:W-:Y:S02]  /*08a0*/  VIADD R6, R5, 0xffffffe ;  /* 0x0ffffffe05067836 */ /* 0x002fe40000000000 */
[----:B------:R-:W-:Y:S01]  /*08b0*/  VIADD R5, R4, 0xffffffe ;  /* 0x0ffffffe04057836 */ /* 0x000fe20000000000 */
[----:B------:R-:W-:Y:S01]  /*08c0*/  SHF.R.U32.HI R4, RZ, 0x5, R165 ;  /* 0x00000005ff047819 */ /* 0x000fe200000116a5 */
[----:B------:R1:W2:Y:S01]  /*08d0*/  F2I.FTZ.U32.TRUNC.NTZ R7, R6 ;  /* 0x0000000600077305 */ /* 0x0002a2000021f000 */
[----:B------:R-:W-:Y:S01]  /*08e0*/  @!P2 IMAD.MOV R0, RZ, RZ, -R0 ;  /* 0x000000ffff00a224 */ /* 0x000fe200078e0a00 */
[----:B------:R-:W-:-:S05]  /*08f0*/  @!P1 LOP3.LUT R0, RZ, R10, RZ, 0x33, !PT ;  /* 0x0000000aff009212 */ /* 0x000fca00078e33ff */
[----:B------:R-:W-:Y:S01]  /*0900*/  IMAD.MOV R3, RZ, RZ, -R0 ;  /* 0x000000ffff037224 */ /* 0x000fe200078e0a00 */
[----:B------:R-:W3:Y:S01]  /*0910*/  F2I.FTZ.U32.TRUNC.NTZ R5, R5 ;  /* 0x0000000500057305 */ /* 0x000ee2000021f000 */
[----:B------:R-:W-:Y:S02]  /*0920*/  IMAD.SHL.U32 R0, R0, 0x100, RZ ;  /* 0x0000010000007824 */ /* 0x000fe400078e00ff */
[----:B------:R-:W-:Y:S01]  /*0930*/  IMAD R3, R10, R3, R9 ;  /* 0x000000030a037224 */ /* 0x000fe200078e0209 */
[----:B------:R-:W-:Y:S01]  /*0940*/  SGXT.U32 R9, R4, 0x3 ;  /* 0x000000030409781a */ /* 0x000fe20000000000 */
[----:B-1----:R-:W-:Y:S02]  /*0950*/  IMAD.MOV.U32 R6, RZ, RZ, RZ ;  /* 0x000000ffff067224 */ /* 0x002fe400078e00ff */
[----:B--2---:R-:W-:Y:S01]  /*0960*/  IMAD.MOV R11, RZ, RZ, -R7 ;  /* 0x000000ffff0b7224 */ /* 0x004fe200078e0a07 */
[----:B------:R-:W-:Y:S01]  /*0970*/  LOP3.LUT R9, R0, R9, RZ, 0xfc, !PT ;  /* 0x0000000900097212 */ /* 0x000fe200078efcff */
[----:B------:R-:W-:Y:S01]  /*0980*/  IMAD.IADD R3, R8, 0x1, R3 ;  /* 0x0000000108037824 */ /* 0x000fe200078e0203 */
[----:B------:R-:W-:Y:S01]  /*0990*/  LOP3.LUT R8, R165, 0xff, RZ, 0xc0, !PT ;  /* 0x000000ffa5087812 */ /* 0x000fe200078ec0ff */
[----:B------:R-:W-:Y:S01]  /*09a0*/  IMAD R11, R11, R2, RZ ;  /* 0x000000020b0b7224 */ /* 0x000fe200078e02ff */
[C---:B------:R-:W-:Y:S01]  /*09b0*/  LOP3.LUT R12, R9.reuse, 0x8, RZ, 0xfc, !PT ;  /* 0x00000008090c7812 */ /* 0x040fe200078efcff */
[----:B------:R-:W-:Y:S01]  /*09c0*/  IMAD.MOV.U32 R4, RZ, RZ, RZ ;  /* 0x000000ffff047224 */ /* 0x000fe200078e00ff */
[C---:B------:R-:W-:Y:S01]  /*09d0*/  LOP3.LUT R14, R9.reuse, 0x20, RZ, 0xfc, !PT ;  /* 0x00000020090e7812 */ /* 0x040fe200078efcff */
[----:B---3--:R-:W-:Y:S01]  /*09e0*/  IMAD.MOV R10, RZ, RZ, -R5 ;  /* 0x000000ffff0a7224 */ /* 0x008fe200078e0a05 */
[----:B------:R-:W-:Y:S01]  /*09f0*/  LOP3.LUT R16, R9, 0x28, RZ, 0xfc, !PT ;  /* 0x0000002809107812 */ /* 0x000fe200078efcff */
[----:B------:R-:W-:Y:S01]  /*0a00*/  IMAD R66, R3, 0x100, R8 ;  /* 0x0000010003427824 */ /* 0x000fe200078e0208 */
[----:B------:R-:W-:Y:S01]  /*0a10*/  LOP3.LUT R18, R9, 0x30, RZ, 0xfc, !PT ;  /* 0x0000003009127812 */ /* 0x000fe200078efcff */
[----:B------:R-:W-:Y:S01]  /*0a20*/  IMAD.HI.U32 R6, R7, R11, R6 ;  /* 0x0000000b07067227 */ /* 0x000fe200078e0006 */
[----:B------:R-:W-:-:S02]  /*0a30*/  IABS R11, R12 ;  /* 0x0000000c000b7213 */ /* 0x000fc40000000000 */
[----:B------:R-:W-:Y:S01]  /*0a40*/  IABS R7, R66 ;  /* 0x0000004200077213 */ /* 0x000fe20000000000 */
[----:B------:R-:W-:Y:S01]  /*0a50*/  IMAD R3, R10, R15, RZ ;  /* 0x0000000f0a037224 */ /* 0x000fe200078e02ff */
[----:B------:R-:W-:Y:S02]  /*0a60*/  LOP3.LUT R10, R9, 0x10, RZ, 0xfc, !PT ;  /* 0x00000010090a7812 */ /* 0x000fe400078efcff */
[----:B------:R-:W-:Y:S01]  /*0a70*/  IABS R17, R18 ;  /* 0x0000001200117213 */ /* 0x000fe20000000000 */
[----:B------:R-:W-:Y:S01]  /*0a80*/  IMAD.HI.U32 R4, R5, R3, R4 ;  /* 0x0000000305047227 */ /* 0x000fe200078e0004 */
[----:B------:R-:W-:Y:S02]  /*0a90*/  IABS R13, R10 ;  /* 0x0000000a000d7213 */ /* 0x000fe40000000000 */
[----:B------:R-:W-:Y:S01]  /*0aa0*/  ISETP.GE.AND P5, PT, R10, RZ, PT ;  /* 0x000000ff0a00720c */ /* 0x000fe20003fa6270 */
[----:B------:R-:W-:Y:S01]  /*0ab0*/  IMAD.HI.U32 R3, R6, R11, RZ ;  /* 0x0000000b06037227 */ /* 0x000fe200078e00ff */
[----:B------:R-:W-:-:S02]  /*0ac0*/  ISETP.GE.AND P3, PT, R12, RZ, PT ;  /* 0x000000ff0c00720c */ /* 0x000fc40003f66270 */
[----:B------:R-:W-:Y:S01]  /*0ad0*/  ISETP.GE.AND P6, PT, R14, RZ, PT ;  /* 0x000000ff0e00720c */ /* 0x000fe20003fc6270 */
[----:B------:R-:W-:Y:S01]  /*0ae0*/  IMAD.HI.U32 R4, R4, R7, RZ ;  /* 0x0000000704047227 */ /* 0x000fe200078e00ff */
[C---:B------:R-:W-:Y:S02]  /*0af0*/  LOP3.LUT R20, R9.reuse, 0xc0, RZ, 0xfc, !PT ;  /* 0x000000c009147812 */ /* 0x040fe400078efcff */
[----:B------:R-:W-:Y:S01]  /*0b00*/  LOP3.LUT R32, R9, 0xe8, RZ, 0xfc, !PT ;  /* 0x000000e809207812 */ /* 0x000fe200078efcff */
[----:B------:R-:W-:Y:S01]  /*0b10*/  IMAD.MOV R3, RZ, RZ, -R3 ;  /* 0x000000ffff037224 */ /* 0x000fe200078e0a03 */
[----:B------:R-:W-:Y:S01]  /*0b20*/  IABS R41, R20 ;  /* 0x0000001400297213 */ /* 0x000fe20000000000 */
[----:B------:R-:W-:Y:S02]  /*0b30*/  IMAD.MOV R4, RZ, RZ, -R4 ;  /* 0x000000ffff047224 */ /* 0x000fe400078e0a04 */
[----:B------:R-:W-:Y:S01]  /*0b40*/  IMAD R3, R2, R3, R11 ;  /* 0x0000000302037224 */ /* 0x000fe200078e020b */
[----:B------:R-:W-:Y:S01]  /*0b50*/  IABS R11, R14 ;  /* 0x0000000e000b7213 */ /* 0x000fe20000000000 */
[----:B------:R-:W-:Y:S01]  /*0b60*/  IMAD R4, R15, R4, R7 ;  /* 0x000000040f047224 */ /* 0x000fe200078e0207 */
[----:B------:R-:W-:Y:S01]  /*0b70*/  LOP3.LUT R14, R9, 0x50, RZ, 0xfc, !PT ;  /* 0x00000050090e7812 */ /* 0x000fe200078efcff */
[----:B------:R-:W-:Y:S01]  /*0b80*/  IMAD.HI.U32 R5, R6, R13, RZ ;  /* 0x0000000d06057227 */ /* 0x000fe200078e00ff */
[----:B------:R-:W-:-:S02]  /*0b90*/  ISETP.GT.U32.AND P1, PT, R2, R3, PT ;  /* 0x000000030200720c */ /* 0x000fc40003f24070 */
[----:B------:R-:W-:Y:S01]  /*0ba0*/  ISETP.GT.U32.AND P0, PT, R15, R4, PT ;  /* 0x000000040f00720c */ /* 0x000fe20003f04070 */
[----:B------:R-:W-:Y:S01]  /*0bb0*/  IMAD.MOV R5, RZ, RZ, -R5 ;  /* 0x000000ffff057224 */ /* 0x000fe200078e0a05 */
[----:B------:R-:W-:Y:S01]  /*0bc0*/  IABS R21, R14 ;  /* 0x0000000e00157213 */ /* 0x000fe20000000000 */
[----:B------:R-:W-:-:S04]  /*0bd0*/  IMAD.HI.U32 R7, R6, R11, RZ ;  /* 0x0000000b06077227 */ /* 0x000fc800078e00ff */
[C---:B------:R-:W-:Y:S01]  /*0be0*/  IMAD R5, R2.reuse, R5, R13 ;  /* 0x0000000502057224 */ /* 0x040fe200078e020d */
[----:B------:R-:W-:Y:S01]  /*0bf0*/  IABS R13, R16 ;  /* 0x00000010000d7213 */ /* 0x000fe20000000000 */
[----:B------:R-:W-:Y:S02]  /*0c00*/  IMAD.MOV R12, RZ, RZ, -R7 ;  /* 0x000000ffff0c7224 */ /* 0x000fe400078e0a07 */
[----:B------:R-:W-:Y:S01]  /*0c10*/  @!P1 IMAD.IADD R3, R3, 0x1, -R2 ;  /* 0x0000000103039824 */ /* 0x000fe200078e0a02 */
[----:B------:R-:W-:Y:S01]  /*0c20*/  ISETP.GT.U32.AND P4, PT, R2, R5, PT ;  /* 0x000000050200720c */ /* 0x000fe20003f84070 */
[----:B------:R-:W-:Y:S01]  /*0c30*/  @!P0 IMAD.IADD R4, R4, 0x1, -R15 ;  /* 0x0000000104048824 */ /* 0x000fe200078e0a0f */
[----:B------:R-:W-:Y:S01]  /*0c40*/  ISETP.GE.AND P1, PT, R16, RZ, PT ;  /* 0x000000ff1000720c */ /* 0x000fe20003f26270 */
[----:B------:R-:W-:Y:S01]  /*0c50*/  IMAD.HI.U32 R10, R6, R13, RZ ;  /* 0x0000000d060a7227 */ /* 0x000fe200078e00ff */
[----:B------:R-:W-:Y:S02]  /*0c60*/  ISETP.GT.U32.AND P0, PT, R2, R3, PT ;  /* 0x000000030200720c */ /* 0x000fe40003f04070 */
[----:B------:R-:W-:Y:S01]  /*0c70*/  ISETP.GT.U32.AND P2, PT, R15, R4, PT ;  /* 0x000000040f00720c */ /* 0x000fe20003f44070 */
[----:B------:R-:W-:Y:S01]  /*0c80*/  IMAD.MOV R10, RZ, RZ, -R10 ;  /* 0x000000ffff0a7224 */ /* 0x000fe200078e0a0a */
[----:B------:R-:W-:Y:S01]  /*0c90*/  LOP3.LUT R16, R9, 0x60, RZ, 0xfc, !PT ;  /* 0x0000006009107812 */ /* 0x000fe200078efcff */
[----:B------:R-:W-:-:S03]  /*0ca0*/  IMAD.HI.U32 R7, R6, R17, RZ ;  /* 0x0000001106077227 */ /* 0x000fc600078e00ff */
[----:B------:R-:W-:Y:S01]  /*0cb0*/  IABS R23, R16 ;  /* 0x0000001000177213 */ /* 0x000fe20000000000 */
[----:B------:R-:W-:Y:S02]  /*0cc0*/  IMAD R13, R2, R10, R13 ;  /* 0x0000000a020d7224 */ /* 0x000fe400078e020d */
[----:B------:R-:W-:Y:S02]  /*0cd0*/  IMAD.MOV R10, RZ, RZ, -R7 ;  /* 0x000000ffff0a7224 */ /* 0x000fe400078e0a07 */
[--C-:B------:R-:W-:Y:S01]  /*0ce0*/  @!P0 IMAD.IADD R3, R3, 0x1, -R2.reuse ;  /* 0x0000000103038824 */ /* 0x100fe200078e0a02 */
[----:B------:R-:W-:Y:S01]  /*0cf0*/  ISETP.GE.AND P0, PT, R18, RZ, PT ;  /* 0x000000ff1200720c */ /* 0x000fe20003f06270 */
[----:B------:R-:W-:Y:S01]  /*0d00*/  @!P4 IMAD.IADD R5, R5, 0x1, -R2 ;  /* 0x000000010505c824 */ /* 0x000fe200078e0a02 */
[C---:B------:R-:W-:Y:S01]  /*0d10*/  LOP3.LUT R18, R9.reuse, 0xa8, RZ, 0xfc, !PT ;  /* 0x000000a809127812 */ /* 0x040fe200078efcff */
[----:B------:R-:W-:Y:S02]  /*0d20*/  IMAD.MOV.U32 R7, RZ, RZ, R3 ;  /* 0x000000ffff077224 */ /* 0x000fe400078e0003 */
[C---:B------:R-:W-:Y:S01]  /*0d30*/  IMAD R3, R2.reuse, R10, R17 ;  /* 0x0000000a02037224 */ /* 0x040fe200078e0211 */
[C---:B------:R-:W-:Y:S01]  /*0d40*/  ISETP.GT.U32.AND P4, PT, R2.reuse, R5, PT ;  /* 0x000000050200720c */ /* 0x040fe20003f84070 */
[----:B------:R-:W-:Y:S01]  /*0d50*/  @!P3 IMAD.MOV R7, RZ, RZ, -R7 ;  /* 0x000000ffff07b224 */ /* 0x000fe200078e0a07 */
[C---:B------:R-:W-:Y:S01]  /*0d60*/  ISETP.GT.U32.AND P3, PT, R2.reuse, R13, PT ;  /* 0x0000000d0200720c */ /* 0x040fe20003f64070 */
[----:B------:R-:W-:Y:S01]  /*0d70*/  IMAD R11, R2, R12, R11 ;  /* 0x0000000c020b7224 */ /* 0x000fe200078e020b */
[C---:B------:R-:W-:Y:S01]  /*0d80*/  LOP3.LUT R10, R9.reuse, 0x40, RZ, 0xfc, !PT ;  /* 0x00000040090a7812 */ /* 0x040fe200078efcff */
[----:B------:R-:W-:Y:S01]  /*0d90*/  @!P2 IMAD.IADD R4, R4, 0x1, -R15 ;  /* 0x000000010404a824 */ /* 0x000fe200078e0a0f */
[----:B------:R-:W-:-:S02]  /*0da0*/  LOP3.LUT R12, R9, 0x48, RZ, 0xfc, !PT ;  /* 0x00000048090c7812 */ /* 0x000fc400078efcff */
[----:B------:R-:W-:Y:S01]  /*0db0*/  IABS R15, R10 ;  /* 0x0000000a000f7213 */ /* 0x000fe20000000000 */
[----:B------:R-:W-:Y:S01]  /*0dc0*/  IMAD.MOV.U32 R119, RZ, RZ, R4 ;  /* 0x000000ffff777224 */ /* 0x000fe200078e0004 */
[----:B------:R-:W-:Y:S02]  /*0dd0*/  ISETP.GT.U32.AND P2, PT, R2, R11, PT ;  /* 0x0000000b0200720c */ /* 0x000fe40003f44070 */
[----:B------:R-:W-:Y:S01]  /*0de0*/  IABS R17, R12 ;  /* 0x0000000c00117213 */ /* 0x000fe20000000000 */
[--C-:B------:R-:W-:Y:S01]  /*0df0*/  @!P4 IMAD.IADD R5, R5, 0x1, -R2.reuse ;  /* 0x000000010505c824 */ /* 0x100fe200078e0a02 */
[----:B------:R-:W-:Y:S01]  /*0e00*/  ISETP.GE.AND P4, PT, R10, RZ, PT ;  /* 0x000000ff0a00720c */ /* 0x000fe20003f86270 */
[----:B------:R-:W-:Y:S01]  /*0e10*/  @!P3 IMAD.IADD R13, R13, 0x1, -R2 ;  /* 0x000000010d0db824 */ /* 0x000fe200078e0a02 */
[----:B------:R-:W-:Y:S01]  /*0e20*/  IABS R37, R18 ;  /* 0x0000001200257213 */ /* 0x000fe20000000000 */
[----:B------:R-:W-:Y:S02]  /*0e30*/  IMAD.MOV.U32 R27, RZ, RZ, R5 ;  /* 0x000000ffff1b7224 */ /* 0x000fe400078e0005 */
[----:B------:R-:W-:Y:S01]  /*0e40*/  IMAD.HI.U32 R5, R6, R15, RZ ;  /* 0x0000000f06057227 */ /* 0x000fe200078e00ff */
[----:B------:R-:W-:-:S03]  /*0e50*/  ISETP.GT.U32.AND P3, PT, R2, R13, PT ;  /* 0x0000000d0200720c */ /* 0x000fc60003f64070 */
[----:B------:R-:W-:Y:S02]  /*0e60*/  IMAD.MOV R5, RZ, RZ, -R5 ;  /* 0x000000ffff057224 */ /* 0x000fe400078e0a05 */
[----:B------:R-:W-:Y:S02]  /*0e70*/  @!P2 IMAD.IADD R11, R11, 0x1, -R2 ;  /* 0x000000010b0ba824 */ /* 0x000fe400078e0a02 */
[C---:B------:R-:W-:Y:S02]  /*0e80*/  IMAD R5, R2.reuse, R5, R15 ;  /* 0x0000000502057224 */ /* 0x040fe400078e020f */
[----:B------:R-:W-:Y:S01]  /*0e90*/  @!P5 IMAD.MOV R27, RZ, RZ, -R27 ;  /* 0x000000ffff1bd224 */ /* 0x000fe200078e0a1b */
[----:B------:R-:W-:Y:S01]  /*0ea0*/  ISETP.GT.U32.AND P2, PT, R2, R11, PT ;  /* 0x0000000b0200720c */ /* 0x000fe20003f44070 */
[----:B------:R-:W-:Y:S01]  /*0eb0*/  IMAD.HI.U32 R10, R6, R17, RZ ;  /* 0x00000011060a7227 */ /* 0x000fe200078e00ff */
[----:B------:R-:W-:-:S03]  /*0ec0*/  ISETP.GT.U32.AND P5, PT, R2, R3, PT ;  /* 0x000000030200720c */ /* 0x000fc60003fa4070 */
[----:B------:R-:W-:Y:S01]  /*0ed0*/  @!P3 IMAD.IADD R13, R13, 0x1, -R2 ;  /* 0x000000010d0db824 */ /* 0x000fe200078e0a02 */
[----:B------:R-:W-:Y:S01]  /*0ee0*/  ISETP.GT.U32.AND P3, PT, R2, R5, PT ;  /* 0x000000050200720c */ /* 0x000fe20003f64070 */
[----:B------:R-:W-:Y:S02]  /*0ef0*/  IMAD.MOV R10, RZ, RZ, -R10 ;  /* 0x000000ffff0a7224 */ /* 0x000fe400078e0a0a */
[----:B------:R-:W-:Y:S01]  /*0f00*/  @!P1 IMAD.MOV R13, RZ, RZ, -R13 ;  /* 0x000000ffff0d9224 */ /* 0x000fe200078e0a0d */
[----:B------:R-:W-:Y:S01]  /*0f10*/  ISETP.GE.AND P1, PT, R14, RZ, PT ;  /* 0x000000ff0e00720c */ /* 0x000fe20003f26270 */
[----:B------:R-:W-:Y:S01]  /*0f20*/  IMAD R15, R2, R10, R17 ;  /* 0x0000000a020f7224 */ /* 0x000fe200078e0211 */
[----:B------:R-:W-:Y:S01]  /*0f30*/  LOP3.LUT R14, R9, 0x68, RZ, 0xfc, !PT ;  /* 0x00000068090e7812 */ /* 0x000fe200078efcff */
[--C-:B------:R-:W-:Y:S01]  /*0f40*/  @!P2 IMAD.IADD R11, R11, 0x1, -R2.reuse ;  /* 0x000000010b0ba824 */ /* 0x100fe200078e0a02 */
[----:B------:R-:W-:Y:S01]  /*0f50*/  ISETP.GE.AND P2, PT, R12, RZ, PT ;  /* 0x000000ff0c00720c */ /* 0x000fe20003f46270 */
[----:B------:R-:W-:Y:S01]  /*0f60*/  @!P5 IMAD.IADD R3, R3, 0x1, -R2 ;  /* 0x000000010303d824 */ /* 0x000fe200078e0a02 */
[----:B------:R-:W-:Y:S01]  /*0f70*/  IABS R19, R14 ;  /* 0x0000000e00137213 */ /* 0x000fe20000000000 */
[----:B------:R-:W-:-:S03]  /*0f80*/  IMAD.HI.U32 R12, R6, R23, RZ ;  /* 0x00000017060c7227 */ /* 0x000fc600078e00ff */
[----:B------:R-:W-:Y:S01]  /*0f90*/  ISETP.GT.U32.AND P5, PT, R2, R3, PT ;  /* 0x000000030200720c */ /* 0x000fe20003fa4070 */
[----:B------:R-:W-:Y:S02]  /*0fa0*/  @!P3 IMAD.IADD R5, R5, 0x1, -R2 ;  /* 0x000000010505b824 */ /* 0x000fe400078e0a02 */
[----:B------:R-:W-:-:S03]  /*0fb0*/  IMAD.HI.U32 R10, R6, R21, RZ ;  /* 0x00000015060a7227 */ /* 0x000fc600078e00ff */
[C---:B------:R-:W-:Y:S01]  /*0fc0*/  ISETP.GT.U32.AND P3, PT, R2.reuse, R5, PT ;  /* 0x000000050200720c */ /* 0x040fe20003f64070 */
[----:B------:R-:W-:Y:S02]  /*0fd0*/  IMAD.MOV R12, RZ, RZ, -R12 ;  /* 0x000000ffff0c7224 */ /* 0x000fe400078e0a0c */
[----:B------:R-:W-:Y:S02]  /*0fe0*/  IMAD.MOV R10, RZ, RZ, -R10 ;  /* 0x000000ffff0a7224 */ /* 0x000fe400078e0a0a */
[C---:B------:R-:W-:Y:S01]  /*0ff0*/  IMAD R23, R2.reuse, R12, R23 ;  /* 0x0000000c02177224 */ /* 0x040fe200078e0217 */
[----:B------:R-:W-:Y:S01]  /*1000*/  LOP3.LUT R12, R9, 0x70, RZ, 0xfc, !PT ;  /* 0x00000070090c7812 */ /* 0x000fe200078efcff */
[C---:B------:R-:W-:Y:S02]  /*1010*/  IMAD R21, R2.reuse, R10, R21 ;  /* 0x0000000a02157224 */ /* 0x040fe400078e0215 */
[--C-:B------:R-:W-:Y:S01]  /*1020*/  @!P5 IMAD.IADD R3, R3, 0x1, -R2.reuse ;  /* 0x000000010303d824 */ /* 0x100fe200078e0a02 */
[----:B------:R-:W-:Y:S01]  /*1030*/  IABS R25, R12 ;  /* 0x0000000c00197213 */ /* 0x000fe20000000000 */
[----:B------:R-:W-:Y:S01]  /*1040*/  @!P6 IMAD.MOV R11, RZ, RZ, -R11 ;  /* 0x000000ffff0be224 */ /* 0x000fe200078e0a0b */
[C---:B------:R-:W-:Y:S01]  /*1050*/  ISETP.GT.U32.AND P5, PT, R2.reuse, R21, PT ;  /* 0x000000150200720c */ /* 0x040fe20003fa4070 */
[----:B------:R-:W-:Y:S01]  /*1060*/  @!P3 IMAD.IADD R5, R5, 0x1, -R2 ;  /* 0x000000010505b824 */ /* 0x000fe200078e0a02 */
[C---:B------:R-:W-:Y:S01]  /*1070*/  ISETP.GT.U32.AND P3, PT, R2.reuse, R23, PT ;  /* 0x000000170200720c */ /* 0x040fe20003f64070 */
[----:B------:R-:W-:Y:S01]  /*1080*/  IMAD.MOV.U32 R31, RZ, RZ, R3 ;  /* 0x000000ffff1f7224 */ /* 0x000fe200078e0003 */
[----:B------:R-:W-:Y:S01]  /*1090*/  ISETP.GT.U32.AND P6, PT, R2, R15, PT ;  /* 0x0000000f0200720c */ /* 0x000fe20003fc4070 */
[----:B------:R-:W-:-:S04]  /*10a0*/  IMAD.HI.U32 R3, R6, R19, RZ ;  /* 0x0000001306037227 */ /* 0x000fc800078e00ff */
[----:B------:R-:W-:Y:S01]  /*10b0*/  @!P0 IMAD.MOV R31, RZ, RZ, -R31 ;  /* 0x000000ffff1f8224 */ /* 0x000fe200078e0a1f */
[----:B------:R-:W-:Y:S01]  /*10c0*/  ISETP.GE.AND P0, PT, R16, RZ, PT ;  /* 0x000000ff1000720c */ /* 0x000fe20003f06270 */
[----:B------:R-:W-:Y:S01]  /*10d0*/  IMAD.HI.U32 R10, R6, R25, RZ ;  /* 0x00000019060a7227 */ /* 0x000fe200078e00ff */
[----:B------:R-:W-:-:S03]  /*10e0*/  LOP3.LUT R16, R9, 0xa0, RZ, 0xfc, !PT ;  /* 0x000000a009107812 */ /* 0x000fc600078efcff */
[--C-:B------:R-:W-:Y:S01]  /*10f0*/  @!P3 IMAD.IADD R23, R23, 0x1, -R2.reuse ;  /* 0x000000011717b824 */ /* 0x100fe200078e0a02 */
[----:B------:R-:W-:Y:S01]  /*1100*/  IABS R35, R16 ;  /* 0x0000001000237213 */ /* 0x000fe20000000000 */
[--C-:B------:R-:W-:Y:S02]  /*1110*/  @!P5 IMAD.IADD R21, R21, 0x1, -R2.reuse ;  /* 0x000000011515d824 */ /* 0x100fe400078e0a02 */
[----:B------:R-:W-:Y:S01]  /*1120*/  @!P6 IMAD.IADD R15, R15, 0x1, -R2 ;  /* 0x000000010f0fe824 */ /* 0x000fe200078e0a02 */
[C---:B------:R-:W-:Y:S01]  /*1130*/  ISETP.GT.U32.AND P3, PT, R2.reuse, R23, PT ;  /* 0x000000170200720c */ /* 0x040fe20003f64070 */
[----:B------:R-:W-:Y:S01]  /*1140*/  IMAD.MOV R3, RZ, RZ, -R3 ;  /* 0x000000ffff037224 */ /* 0x000fe200078e0a03 */
[C---:B------:R-:W-:Y:S01]  /*1150*/  ISETP.GT.U32.AND P5, PT, R2.reuse, R21, PT ;  /* 0x000000150200720c */ /* 0x040fe20003fa4070 */
[----:B------:R-:W-:Y:S01]  /*1160*/  IMAD.MOV R10, RZ, RZ, -R10 ;  /* 0x000000ffff0a7224 */ /* 0x000fe200078e0a0a */
[C---:B------:R-:W-:Y:S01]  /*1170*/  ISETP.GT.U32.AND P6, PT, R2.reuse, R15, PT ;  /* 0x0000000f0200720c */ /* 0x040fe20003fc4070 */
[----:B------:R-:W-:-:S02]  /*1180*/  IMAD R3, R2, R3, R19 ;  /* 0x0000000302037224 */ /* 0x000fc400078e0213 */
[----:B------:R-:W-:Y:S02]  /*1190*/  IMAD.MOV.U32 R17, RZ, RZ, R5 ;  /* 0x000000ffff117224 */ /* 0x000fe400078e0005 */
[----:B------:R-:W-:Y:S01]  /*11a0*/  IMAD R5, R2, R10, R25 ;  /* 0x0000000a02057224 */ /* 0x000fe200078e0219 */
[----:B------:R-:W-:Y:S01]  /*11b0*/  LOP3.LUT R10, R9, 0x80, RZ, 0xfc, !PT ;  /* 0x00000080090a7812 */ /* 0x000fe200078efcff */
[----:B------:R-:W-:Y:S01]  /*11c0*/  @!P4 IMAD.MOV R17, RZ, RZ, -R17 ;  /* 0x000000ffff11c224 */ /* 0x000fe200078e0a11 */
[----:B------:R-:W-:Y:S01]  /*11d0*/  ISETP.GE.AND P4, PT, R14, RZ, PT ;  /* 0x000000ff0e00720c */ /* 0x000fe20003f86270 */
[--C-:B------:R-:W-:Y:S01]  /*11e0*/  @!P3 IMAD.IADD R23, R23, 0x1, -R2.reuse ;  /* 0x000000011717b824 */ /* 0x100fe200078e0a02 */
[----:B------:R-:W-:Y:S01]  /*11f0*/  LOP3.LUT R14, R9, 0x90, RZ, 0xfc, !PT ;  /* 0x00000090090e7812 */ /* 0x000fe200078efcff */
[--C-:B------:R-:W-:Y:S01]  /*1200*/  @!P5 IMAD.IADD R21, R21, 0x1, -R2.reuse ;  /* 0x000000011515d824 */ /* 0x100fe200078e0a02 */
[----:B------:R-:W-:Y:S01]  /*1210*/  ISETP.GT.U32.AND P5, PT, R2, R3, PT ;  /* 0x000000030200720c */ /* 0x000fe20003fa4070 */
[----:B------:R-:W-:Y:S01]  /*1220*/  IMAD.MOV.U32 R33, RZ, RZ, R23 ;  /* 0x000000ffff217224 */ /* 0x000fe200078e0017 */
[----:B------:R-:W-:Y:S01]  /*1230*/  IABS R29, R14 ;  /* 0x0000000e001d7213 */ /* 0x000fe20000000000 */
[--C-:B------:R-:W-:Y:S01]  /*1240*/  @!P6 IMAD.IADD R15, R15, 0x1, -R2.reuse ;  /* 0x000000010f0fe824 */ /* 0x100fe200078e0a02 */
[----:B------:R-:W-:Y:S01]  /*1250*/  ISETP.GE.AND P6, PT, R12, RZ, PT ;  /* 0x000000ff0c00720c */ /* 0x000fe20003fc6270 */
[----:B------:R-:W-:Y:S01]  /*1260*/  @!P0 IMAD.MOV R33, RZ, RZ, -R33 ;  /* 0x000000ffff218224 */ /* 0x000fe200078e0a21 */
[----:B------:R-:W-:Y:S01]  /*1270*/  ISETP.GT.U32.AND P0, PT, R2, R5, PT ;  /* 0x000000050200720c */ /* 0x000fe20003f04070 */
[----:B------:R-:W-:Y:S01]  /*1280*/  IMAD.MOV.U32 R19, RZ, RZ, R15 ;  /* 0x000000ffff137224 */ /* 0x000fe200078e000f */
[----:B------:R-:W-:Y:S01]  /*1290*/  LOP3.LUT R12, R9, 0x88, RZ, 0xfc, !PT ;  /* 0x00000088090c7812 */ /* 0x000fe200078efcff */
[----:B------:R-:W-:Y:S01]  /*12a0*/  @!P1 IMAD.MOV R21, RZ, RZ, -R21 ;  /* 0x000000ffff159224 */ /* 0x000fe200078e0a15 */
[----:B------:R-:W-:Y:S01]  /*12b0*/  IABS R15, R10 ;  /* 0x0000000a000f7213 */ /* 0x000fe20000000000 */
[----:B------:R-:W-:Y:S01]  /*12c0*/  @!P2 IMAD.MOV R19, RZ, RZ, -R19 ;  /* 0x000000ffff13a224 */ /* 0x000fe200078e0a13 */
[----:B------:R-:W-:Y:S01]  /*12d0*/  ISETP.GE.AND P2, PT, R10, RZ, PT ;  /* 0x000000ff0a00720c */ /* 0x000fe20003f46270 */
[----:B------:R-:W-:Y:S01]  /*12e0*/  @!P5 IMAD.IADD R3, R3, 0x1, -R2 ;  /* 0x000000010303d824 */ /* 0x000fe200078e0a02 */
[----:B------:R-:W-:Y:S01]  /*12f0*/  IABS R25, R12 ;  /* 0x0000000c00197213 */ /* 0x000fe20000000000 */
[----:B------:R-:W-:Y:S01]  /*1300*/  IMAD.HI.U32 R10, R6, R15, RZ ;  /* 0x0000000f060a7227 */ /* 0x000fe200078e00ff */
[----:B------:R-:W-:-:S02]  /*1310*/  ISETP.GE.AND P1, PT, R12, RZ, PT ;  /* 0x000000ff0c00720c */ /* 0x000fc40003f26270 */
[----:B------:R-:W-:Y:S01]  /*1320*/  ISETP.GE.AND P3, PT, R14, RZ, PT ;  /* 0x000000ff0e00720c */ /* 0x000fe20003f66270 */
[----:B------:R-:W-:Y:S01]  /*1330*/  IMAD.HI.U32 R12, R6, R25, RZ ;  /* 0x00000019060c7227 */ /* 0x000fe200078e00ff */
[----:B------:R-:W-:-:S03]  /*1340*/  ISETP.GT.U32.AND P5, PT, R2, R3, PT ;  /* 0x000000030200720c */ /* 0x000fc60003fa4070 */
[----:B------:R-:W-:Y:S02]  /*1350*/  IMAD.MOV R14, RZ, RZ, -R10 ;  /* 0x000000ffff0e7224 */ /* 0x000fe400078e0a0a */
[----:B------:R-:W-:-:S04]  /*1360*/  IMAD.HI.U32 R10, R6, R29, RZ ;  /* 0x0000001d060a7227 */ /* 0x000fc800078e00ff */
[----:B------:R-:W-:Y:S02]  /*1370*/  @!P0 IMAD.IADD R5, R5, 0x1, -R2 ;  /* 0x0000000105058824 */ /* 0x000fe400078e0a02 */
[----:B------:R-:W-:Y:S02]  /*1380*/  IMAD.MOV R12, RZ, RZ, -R12 ;  /* 0x000000ffff0c7224 */ /* 0x000fe400078e0a0c */
[----:B------:R-:W-:Y:S01]  /*1390*/  IMAD.MOV R10, RZ, RZ, -R10 ;  /* 0x000000ffff0a7224 */ /* 0x000fe200078e0a0a */
[C---:B------:R-:W-:Y:S01]  /*13a0*/  ISETP.GT.U32.AND P0, PT, R2.reuse, R5, PT ;  /* 0x000000050200720c */ /* 0x040fe20003f04070 */
[C---:B------:R-:W-:Y:S02]  /*13b0*/  IMAD R23, R2.reuse, R12, R25 ;  /* 0x0000000c02177224 */ /* 0x040fe400078e0219 */
[----:B------:R-:W-:Y:S02]  /*13c0*/  IMAD R25, R2, R10, R29 ;  /* 0x0000000a02197224 */ /* 0x000fe400078e021d */
[----:B------:R-:W-:-:S04]  /*13d0*/  IMAD.HI.U32 R10, R6, R35, RZ ;  /* 0x00000023060a7227 */ /* 0x000fc800078e00ff */
[C---:B------:R-:W-:Y:S01]  /*13e0*/  IMAD R15, R2.reuse, R14, R15 ;  /* 0x0000000e020f7224 */ /* 0x040fe200078e020f */
[----:B------:R-:W-:Y:S01]  /*13f0*/  LOP3.LUT R14, R9, 0xb0, RZ, 0xfc, !PT ;  /* 0x000000b0090e7812 */ /* 0x000fe200078efcff */
[----:B------:R-:W-:Y:S02]  /*1400*/  IMAD.MOV R10, RZ, RZ, -R10 ;  /* 0x000000ffff0a7224 */ /* 0x000fe400078e0a0a */
[--C-:B------:R-:W-:Y:S01]  /*1410*/  @!P5 IMAD.IADD R3, R3, 0x1, -R2.reuse ;  /* 0x000000010303d824 */ /* 0x100fe200078e0a02 */
[C---:B------:R-:W-:Y:S01]  /*1420*/  ISETP.GT.U32.AND P5, PT, R2.reuse, R15, PT ;  /* 0x0000000f0200720c */ /* 0x040fe20003fa4070 */
[C---:B------:R-:W-:Y:S01]  /*1430*/  IMAD R29, R2.reuse, R10, R35 ;  /* 0x0000000a021d7224 */ /* 0x040fe200078e0223 */
[----:B------:R-:W-:Y:S01]  /*1440*/  IABS R39, R14 ;  /* 0x0000000e00277213 */ /* 0x000fe20000000000 */
[----:B------:R-:W-:Y:S01]  /*1450*/  @!P0 IMAD.IADD R5, R5, 0x1, -R2 ;  /* 0x0000000105058824 */ /* 0x000fe200078e0a02 */
[----:B------:R-:W-:Y:S01]  /*1460*/  ISETP.GT.U32.AND P0, PT, R2, R23, PT ;  /* 0x000000170200720c */ /* 0x000fe20003f04070 */
[----:B------:R-:W-:-:S02]  /*1470*/  IMAD.MOV.U32 R35, RZ, RZ, R3 ;  /* 0x000000ffff237224 */ /* 0x000fc400078e0003 */
[----:B------:R-:W-:-:S04]  /*1480*/  IMAD.HI.U32 R12, R6, R37, RZ ;  /* 0x00000025060c7227 */ /* 0x000fc800078e00ff */
[----:B------:R-:W-:Y:S02]  /*1490*/  IMAD.MOV.U32 R45, RZ, RZ, R5 ;  /* 0x000000ffff2d7224 */ /* 0x000fe400078e0005 */
[----:B------:R-:W-:Y:S01]  /*14a0*/  @!P4 IMAD.MOV R35, RZ, RZ, -R35 ;  /* 0x000000ffff23c224 */ /* 0x000fe200078e0a23 */
[C---:B------:R-:W-:Y:S01]  /*14b0*/  ISETP.GT.U32.AND P4, PT, R2.reuse, R25, PT ;  /* 0x000000190200720c */ /* 0x040fe20003f84070 */
[----:B------:R-:W-:Y:S02]  /*14c0*/  IMAD.MOV R12, RZ, RZ, -R12 ;  /* 0x000000ffff0c7224 */ /* 0x000fe400078e0a0c */
[----:B------:R-:W-:Y:S01]  /*14d0*/  @!P6 IMAD.MOV R45, RZ, RZ, -R45 ;  /* 0x000000ffff2de224 */ /* 0x000fe200078e0a2d */
[C---:B------:R-:W-:Y:S01]  /*14e0*/  ISETP.GT.U32.AND P6, PT, R2.reuse, R29, PT ;  /* 0x0000001d0200720c */ /* 0x040fe20003fc4070 */
[----:B------:R-:W-:Y:S01]  /*14f0*/  IMAD R37, R2, R12, R37 ;  /* 0x0000000c02257224 */ /* 0x000fe200078e0225 */
[----:B------:R-:W-:Y:S01]  /*1500*/  LOP3.LUT R12, R9, 0xd0, RZ, 0xfc, !PT ;  /* 0x000000d0090c7812 */ /* 0x000fe200078efcff */
[----:B------:R-:W-:-:S02]  /*1510*/  @!P5 IMAD.IADD R15, R15, 0x1, -R2 ;  /* 0x000000010f0fd824 */ /* 0x000fc400078e0a02 */
[----:B------:R-:W-:Y:S01]  /*1520*/  IMAD.HI.U32 R10, R6, R39, RZ ;  /* 0x00000027060a7227 */ /* 0x000fe200078e00ff */
[----:B------:R-:W-:Y:S02]  /*1530*/  IABS R55, R12 ;  /* 0x0000000c00377213 */ /* 0x000fe40000000000 */
[C---:B------:R-:W-:Y:S01]  /*1540*/  ISETP.GT.U32.AND P5, PT, R2.reuse, R15, PT ;  /* 0x0000000f0200720c */ /* 0x040fe20003fa4070 */
[----:B------:R-:W-:Y:S01]  /*1550*/  @!P0 IMAD.IADD R23, R23, 0x1, -R2 ;  /* 0x0000000117178824 */ /* 0x000fe200078e0a02 */
[C---:B------:R-:W-:Y:S01]  /*1560*/  ISETP.GT.U32.AND P0, PT, R2.reuse, R37, PT ;  /* 0x000000250200720c */ /* 0x040fe20003f04070 */
[----:B------:R-:W-:Y:S02]  /*1570*/  IMAD.MOV R10, RZ, RZ, -R10 ;  /* 0x000000ffff0a7224 */ /* 0x000fe400078e0a0a */
[--C-:B------:R-:W-:Y:S01]  /*1580*/  @!P4 IMAD.IADD R25, R25, 0x1, -R2.reuse ;  /* 0x000000011919c824 */ /* 0x100fe200078e0a02 */
[C---:B------:R-:W-:Y:S01]  /*1590*/  ISETP.GT.U32.AND P4, PT, R2.reuse, R23, PT ;  /* 0x000000170200720c */ /* 0x040fe20003f84070 */
[----:B------:R-:W-:Y:S01]  /*15a0*/  IMAD R39, R2, R10, R39 ;  /* 0x0000000a02277224 */ /* 0x000fe200078e0227 */
[----:B------:R-:W-:Y:S01]  /*15b0*/  LOP3.LUT R10, R9, 0xc8, RZ, 0xfc, !PT ;  /* 0x000000c8090a7812 */ /* 0x000fe200078efcff */
[----:B------:R-:W-:-:S02]  /*15c0*/  @!P6 IMAD.IADD R29, R29, 0x1, -R2 ;  /* 0x000000011d1de824 */ /* 0x000fc400078e0a02 */
[----:B------:R-:W-:Y:S01]  /*15d0*/  IMAD.HI.U32 R3, R6, R41, RZ ;  /* 0x0000002906037227 */ /* 0x000fe200078e00ff */
[----:B------:R-:W-:Y:S02]  /*15e0*/  IABS R47, R10 ;  /* 0x0000000a002f7213 */ /* 0x000fe40000000000 */
[----:B------:R-:W-:Y:S01]  /*15f0*/  ISETP.GT.U32.AND P6, PT, R2, R29, PT ;  /* 0x0000001d0200720c */ /* 0x000fe20003fc4070 */
[----:B------:R-:W-:Y:S02]  /*1600*/  IMAD.MOV R3, RZ, RZ, -R3 ;  /* 0x000000ffff037224 */ /* 0x000fe400078e0a03 */
[--C-:B------:R-:W-:Y:S02]  /*1610*/  @!P0 IMAD.IADD R37, R37, 0x1, -R2.reuse ;  /* 0x0000000125258824 */ /* 0x100fe400078e0a02 */
[----:B------:R-:W-:Y:S01]  /*1620*/  @!P5 IMAD.IADD R15, R15, 0x1, -R2 ;  /* 0x000000010f0fd824 */ /* 0x000fe200078e0a02 */
[----:B------:R-:W-:Y:S01]  /*1630*/  ISETP.GE.AND P5, PT, R16, RZ, PT ;  /* 0x000000ff1000720c */ /* 0x000fe20003fa6270 */
[----:B------:R-:W-:Y:S01]  /*1640*/  IMAD R41, R2, R3, R41 ;  /* 0x0000000302297224 */ /* 0x000fe200078e0229 */
[----:B------:R-:W-:Y:S01]  /*1650*/  LOP3.LUT R16, R9, 0xe0, RZ, 0xfc, !PT ;  /* 0x000000e009107812 */ /* 0x000fe200078efcff */
[----:B------:R-:W-:Y:S01]  /*1660*/  IMAD.HI.U32 R3, R6, R47, RZ ;  /* 0x0000002f06037227 */ /* 0x000fe200078e00ff */
[----:B------:R-:W-:-:S02]  /*1670*/  ISETP.GT.U32.AND P0, PT, R2, R37, PT ;  /* 0x000000250200720c */ /* 0x000fc40003f04070 */
[----:B------:R-:W-:Y:S01]  /*1680*/  IABS R73, R16 ;  /* 0x0000001000497213 */ /* 0x000fe20000000000 */
[--C-:B------:R-:W-:Y:S01]  /*1690*/  @!P4 IMAD.IADD R23, R23, 0x1, -R2.reuse ;  /* 0x000000011717c824 */ /* 0x100fe200078e0a02 */
[----:B------:R-:W-:Y:S01]  /*16a0*/  ISETP.GT.U32.AND P4, PT, R2, R39, PT ;  /* 0x000000270200720c */ /* 0x000fe20003f84070 */
[----:B------:R-:W-:Y:S02]  /*16b0*/  IMAD.MOV R3, RZ, RZ, -R3 ;  /* 0x000000ffff037224 */ /* 0x000fe400078e0a03 */
[----:B------:R-:W-:Y:S01]  /*16c0*/  @!P6 IMAD.IADD R29, R29, 0x1, -R2 ;  /* 0x000000011d1de824 */ /* 0x000fe200078e0a02 */
[----:B------:R-:W-:Y:S01]  /*16d0*/  ISETP.GE.AND P6, PT, R18, RZ, PT ;  /* 0x000000ff1200720c */ /* 0x000fe20003fc6270 */
[----:B------:R-:W-:Y:S02]  /*16e0*/  IMAD R47, R2, R3, R47 ;  /* 0x00000003022f7224 */ /* 0x000fe400078e022f */
[----:B------:R-:W-:-:S04]  /*16f0*/  IMAD.HI.U32 R3, R6, R55, RZ ;  /* 0x0000003706037227 */ /* 0x000fc800078e00ff */
[----:B------:R-:W-:-:S04]  /*1700*/  IMAD.HI.U32 R5, R6, R73, RZ ;  /* 0x0000004906057227 */ /* 0x000fc800078e00ff */
[----:B------:R-:W-:Y:S02]  /*1710*/  IMAD.MOV R3, RZ, RZ, -R3 ;  /* 0x000000ffff037224 */ /* 0x000fe400078e0a03 */
[--C-:B------:R-:W-:Y:S01]  /*1720*/  @!P0 IMAD.IADD R37, R37, 0x1, -R2.reuse ;  /* 0x0000000125258824 */ /* 0x100fe200078e0a02 */
[----:B------:R-:W-:Y:S01]  /*1730*/  ISETP.GE.AND P0, PT, R14, RZ, PT ;  /* 0x000000ff0e00720c */ /* 0x000fe20003f06270 */
[----:B------:R-:W-:Y:S01]  /*1740*/  @!P4 IMAD.IADD R39, R39, 0x1, -R2 ;  /* 0x000000012727c824 */ /* 0x000fe200078e0a02 */
[C---:B------:R-:W-:Y:S01]  /*1750*/  ISETP.GT.U32.AND P4, PT, R2.reuse, R47, PT ;  /* 0x0000002f0200720c */ /* 0x040fe20003f84070 */
[----:B------:R-:W-:Y:S02]  /*1760*/  IMAD.MOV R5, RZ, RZ, -R5 ;  /* 0x000000ffff057224 */ /* 0x000fe400078e0a05 */
[----:B------:R-:W-:Y:S01]  /*1770*/  IMAD.MOV.U32 R51, RZ, RZ, R23 ;  /* 0x000000ffff337224 */ /* 0x000fe200078e0017 */
[----:B------:R-:W-:Y:S01]  /*1780*/  IABS R23, R32 ;  /* 0x0000002000177213 */ /* 0x000fe20000000000 */
[----:B------:R-:W-:-:S02]  /*1790*/  IMAD R55, R2, R3, R55 ;  /* 0x0000000302377224 */ /* 0x000fc400078e0237 */
[----:B------:R-:W-:Y:S02]  /*17a0*/  IMAD.MOV.U32 R57, RZ, RZ, R29 ;  /* 0x000000ffff397224 */ /* 0x000fe400078e001d */
[C---:B------:R-:W-:Y:S02]  /*17b0*/  IMAD R73, R2.reuse, R5, R73 ;  /* 0x0000000502497224 */ /* 0x040fe400078e0249 */
[----:B------:R-:W-:Y:S01]  /*17c0*/  @!P1 IMAD.MOV R51, RZ, RZ, -R51 ;  /* 0x000000ffff339224 */ /* 0x000fe200078e0a33 */
[C---:B------:R-:W-:Y:S01]  /*17d0*/  ISETP.GT.U32.AND P1, PT, R2.reuse, R39, PT ;  /* 0x000000270200720c */ /* 0x040fe20003f24070 */
[----:B------:R-:W-:Y:S02]  /*17e0*/  IMAD.MOV.U32 R59, RZ, RZ, R37 ;  /* 0x000000ffff3b7224 */ /* 0x000fe400078e0025 */
[----:B------:R-:W-:Y:S01]  /*17f0*/  @!P5 IMAD.MOV R57, RZ, RZ, -R57 ;  /* 0x000000ffff39d224 */ /* 0x000fe200078e0a39 */
[C---:B------:R-:W-:Y:S01]  /*1800*/  ISETP.GT.U32.AND P5, PT, R2.reuse, R55, PT ;  /* 0x000000370200720c */ /* 0x040fe20003fa4070 */
[----:B------:R-:W-:Y:S01]  /*1810*/  IMAD.MOV.U32 R49, RZ, RZ, R15 ;  /* 0x000000ffff317224 */ /* 0x000fe200078e000f */
[----:B------:R-:W-:Y:S01]  /*1820*/  IABS R15, R9 ;  /* 0x00000009000f7213 */ /* 0x000fe20000000000 */
[----:B------:R-:W-:Y:S01]  /*1830*/  @!P6 IMAD.MOV R59, RZ, RZ, -R59 ;  /* 0x000000ffff3be224 */ /* 0x000fe200078e0a3b */
[C---:B------:R-:W-:Y:S01]  /*1840*/  ISETP.GT.U32.AND P6, PT, R2.reuse, R73, PT ;  /* 0x000000490200720c */ /* 0x040fe20003fc4070 */
[----:B------:R-:W-:Y:S01]  /*1850*/  @!P2 IMAD.MOV R49, RZ, RZ, -R49 ;  /* 0x000000ffff31a224 */ /* 0x000fe200078e0a31 */
[----:B------:R-:W-:Y:S01]  /*1860*/  ISETP.GT.U32.AND P2, PT, R2, R25, PT ;  /* 0x000000190200720c */ /* 0x000fe20003f44070 */
[----:B------:R-:W-:-:S04]  /*1870*/  IMAD.HI.U32 R5, R6, R23, RZ ;  /* 0x0000001706057227 */ /* 0x000fc800078e00ff */
[--C-:B------:R-:W-:Y:S01]  /*1880*/  @!P1 IMAD.IADD R39, R39, 0x1, -R2.reuse ;  /* 0x0000000127279824 */ /* 0x100fe200078e0a02 */
[----:B------:R-:W-:Y:S01]  /*1890*/  ISETP.GE.AND P1, PT, R10, RZ, PT ;  /* 0x000000ff0a00720c */ /* 0x000fe20003f26270 */
[--C-:B------:R-:W-:Y:S02]  /*18a0*/  @!P5 IMAD.IADD R55, R55, 0x1, -R2.reuse ;  /* 0x000000013737d824 */ /* 0x100fe400078e0a02 */
[----:B------:R-:W-:Y:S02]  /*18b0*/  IMAD.MOV.U32 R61, RZ, RZ, R39 ;  /* 0x000000ffff3d7224 */ /* 0x000fe400078e0027 */
[--C-:B------:R-:W-:Y:S01]  /*18c0*/  @!P6 IMAD.IADD R73, R73, 0x1, -R2.reuse ;  /* 0x000000014949e824 */ /* 0x100fe200078e0a02 */
[C---:B------:R-:W-:Y:S01]  /*18d0*/  ISETP.GT.U32.AND P5, PT, R2.reuse, R55, PT ;  /* 0x000000370200720c */ /* 0x040fe20003fa4070 */
[----:B------:R-:W-:Y:S01]  /*18e0*/  @!P2 IMAD.IADD R25, R25, 0x1, -R2 ;  /* 0x000000011919a824 */ /* 0x000fe200078e0a02 */
[C---:B------:R-:W-:Y:S01]  /*18f0*/  ISETP.GT.U32.AND P2, PT, R2.reuse, R41, PT ;  /* 0x000000290200720c */ /* 0x040fe20003f44070 */
[----:B------:R-:W-:Y:S01]  /*1900*/  @!P0 IMAD.MOV R61, RZ, RZ, -R61 ;  /* 0x000000ffff3d8224 */ /* 0x000fe200078e0a3d */
[----:B------:R-:W-:Y:S01]  /*1910*/  ISETP.GT.U32.AND P0, PT, R2, R73, PT ;  /* 0x000000490200720c */ /* 0x000fe20003f04070 */
[----:B------:R-:W-:Y:S01]  /*1920*/  IMAD.HI.U32 R3, R6, R15, RZ ;  /* 0x0000000f06037227 */ /* 0x000fe200078e00ff */
[----:B------:R-:W-:-:S03]  /*1930*/  ISETP.GE.AND P6, PT, R9, RZ, PT ;  /* 0x000000ff0900720c */ /* 0x000fc60003fc6270 */
[----:B------:R-:W-:Y:S02]  /*1940*/  IMAD.MOV.U32 R53, RZ, RZ, R25 ;  /* 0x000000ffff357224 */ /* 0x000fe400078e0019 */
[----:B------:R-:W-:Y:S02]  /*1950*/  @!P4 IMAD.IADD R47, R47, 0x1, -R2 ;  /* 0x000000012f2fc824 */ /* 0x000fe400078e0a02 */
[----:B------:R-:W-:Y:S02]  /*1960*/  IMAD.MOV R37, RZ, RZ, -R5 ;  /* 0x000000ffff257224 */ /* 0x000fe400078e0a05 */
[----:B------:R-:W-:Y:S02]  /*1970*/  IMAD.MOV R3, RZ, RZ, -R3 ;  /* 0x000000ffff037224 */ /* 0x000fe400078e0a03 */
[----:B------:R-:W-:Y:S01]  /*1980*/  @!P3 IMAD.MOV R53, RZ, RZ, -R53 ;  /* 0x000000ffff35b224 */ /* 0x000fe200078e0a35 */
[C---:B------:R-:W-:Y:S01]  /*1990*/  ISETP.GT.U32.AND P3, PT, R2.reuse, R47, PT ;  /* 0x0000002f0200720c */ /* 0x040fe20003f64070 */
[----:B------:R-:W-:-:S02]  /*19a0*/  IMAD R37, R2, R37, R23 ;  /* 0x0000002502257224 */ /* 0x000fc400078e0217 */
[C---:B------:R-:W-:Y:S02]  /*19b0*/  IMAD R5, R2.reuse, R3, R15 ;  /* 0x0000000302057224 */ /* 0x040fe400078e020f */
[--C-:B------:R-:W-:Y:S01]  /*19c0*/  @!P5 IMAD.IADD R55, R55, 0x1, -R2.reuse ;  /* 0x000000013737d824 */ /* 0x100fe200078e0a02 */
[C---:B------:R-:W-:Y:S01]  /*19d0*/  ISETP.GT.U32.AND P5, PT, R2.reuse, R37, PT ;  /* 0x000000250200720c */ /* 0x040fe20003fa4070 */
[--C-:B------:R-:W-:Y:S01]  /*19e0*/  @!P0 IMAD.IADD R73, R73, 0x1, -R2.reuse ;  /* 0x0000000149498824 */ /* 0x100fe200078e0a02 */
[----:B------:R-:W-:Y:S01]  /*19f0*/  ISETP.GT.U32.AND P0, PT, R2, R5, PT ;  /* 0x000000050200720c */ /* 0x000fe20003f04070 */
[----:B------:R-:W-:Y:S02]  /*1a00*/  VIADD R3, R0, UR7 ;  /* 0x0000000700037c36 */ /* 0x000fe40008000000 */
[--C-:B------:R-:W-:Y:S01]  /*1a10*/  @!P2 IMAD.IADD R41, R41, 0x1, -R2.reuse ;  /* 0x000000012929a824 */ /* 0x100fe200078e0a02 */
[----:B------:R-:W-:Y:S01]  /*1a20*/  ISETP.GE.AND P2, PT, R20, RZ, PT ;  /* 0x000000ff1400720c */ /* 0x000fe20003f46270 */
[--C-:B------:R-:W-:Y:S01]  /*1a30*/  @!P3 IMAD.IADD R47, R47, 0x1, -R2.reuse ;  /* 0x000000012f2fb824 */ /* 0x100fe200078e0a02 */
[----:B------:R-:W-:Y:S01]  /*1a40*/  ISETP.GE.AND P3, PT, R16, RZ, PT ;  /* 0x000000ff1000720c */ /* 0x000fe20003f66270 */
[----:B------:R-:W-:Y:S01]  /*1a50*/  VIADD R18, R3, 0x18 ;  /* 0x0000001803127836 */ /* 0x000fe20000000000 */
[----:B------:R-:W-:Y:S01]  /*1a60*/  LOP3.LUT R16, R9, 0xf0, RZ, 0xfc, !PT ;  /* 0x000000f009107812 */ /* 0x000fe200078efcff */
[----:B------:R-:W-:Y:S01]  /*1a70*/  VIADD R20, R3, 0x38 ;  /* 0x0000003803147836 */ /* 0x000fe20000000000 */
[C---:B------:R-:W-:Y:S01]  /*1a80*/  ISETP.GT.U32.AND P4, PT, R2.reuse, R41, PT ;  /* 0x000000290200720c */ /* 0x040fe20003f84070 */
[--C-:B------:R-:W-:Y:S01]  /*1a90*/  @!P5 IMAD.IADD R37, R37, 0x1, -R2.reuse ;  /* 0x000000012525d824 */ /* 0x100fe200078e0a02 */
[----:B------:R-:W-:Y:S01]  /*1aa0*/  IABS R39, R16 ;  /* 0x0000001000277213 */ /* 0x000fe20000000000 */
[----:B------:R-:W-:Y:S01]  /*1ab0*/  @!P0 IMAD.IADD R5, R5, 0x1, -R2 ;  /* 0x0000000105058824 */ /* 0x000fe200078e0a02 */
[----:B------:R-:W-:Y:S01]  /*1ac0*/  IABS R23, R18 ;  /* 0x0000001200177213 */ /* 0x000fe20000000000 */
[----:B------:R-:W-:Y:S01]  /*1ad0*/  VIADD R22, R3, 0x58 ;  /* 0x0000005803167836 */ /* 0x000fe20000000000 */
[----:B------:R-:W-:Y:S01]  /*1ae0*/  ISETP.GT.U32.AND P5, PT, R2, R37, PT ;  /* 0x000000250200720c */ /* 0x000fe20003fa4070 */
[----:B------:R-:W-:Y:S01]  /*1af0*/  IMAD.HI.U32 R15, R6, R39, RZ ;  /* 0x00000027060f7227 */ /* 0x000fe200078e00ff */
[----:B------:R-:W-:-:S02]  /*1b00*/  ISETP.GT.U32.AND P0, PT, R2, R5, PT ;  /* 0x000000050200720c */ /* 0x000fc40003f04070 */
[----:B------:R-:W-:Y:S01]  /*1b10*/  IABS R25, R20 ;  /* 0x0000001400197213 */ /* 0x000fe20000000000 */
[----:B------:R-:W-:Y:S01]  /*1b20*/  IMAD.HI.U32 R9, R6, R23, RZ ;  /* 0x0000001706097227 */ /* 0x000fe200078e00ff */
[----:B------:R-:W-:-:S03]  /*1b30*/  IABS R29, R22 ;  /* 0x00000016001d7213 */ /* 0x000fc60000000000 */
[----:B------:R-:W-:Y:S02]  /*1b40*/  IMAD.MOV R15, RZ, RZ, -R15 ;  /* 0x000000ffff0f7224 */ /* 0x000fe400078e0a0f */
[----:B------:R-:W-:Y:S02]  /*1b50*/  IMAD.MOV R9, RZ, RZ, -R9 ;  /* 0x000000ffff097224 */ /* 0x000fe400078e0a09 */
[C---:B------:R-:W-:Y:S02]  /*1b60*/  IMAD R39, R2.reuse, R15, R39 ;  /* 0x0000000f02277224 */ /* 0x040fe400078e0227 */
[C---:B------:R-:W-:Y:S02]  /*1b70*/  IMAD R9, R2.reuse, R9, R23 ;  /* 0x0000000902097224 */ /* 0x040fe400078e0217 */
[--C-:B------:R-:W-:Y:S01]  /*1b80*/  @!P5 IMAD.IADD R37, R37, 0x1, -R2.reuse ;  /* 0x000000012525d824 */ /* 0x100fe200078e0a02 */
[----:B------:R-:W-:Y:S01]  /*1b90*/  ISETP.GT.U32.AND P5, PT, R2, R39, PT ;  /* 0x000000270200720c */ /* 0x000fe20003fa4070 */
[--C-:B------:R-:W-:Y:S01]  /*1ba0*/  @!P4 IMAD.IADD R41, R41, 0x1, -R2.reuse ;  /* 0x000000012929c824 */ /* 0x100fe200078e0a02 */
[----:B------:R-:W-:Y:S01]  /*1bb0*/  ISETP.GE.AND P4, PT, R12, RZ, PT ;  /* 0x000000ff0c00720c */ /* 0x000fe20003f86270 */
[----:B------:R-:W-:Y:S01]  /*1bc0*/  @!P0 IMAD.IADD R5, R5, 0x1, -R2 ;  /* 0x0000000105058824 */ /* 0x000fe200078e0a02 */
[----:B------:R-:W-:Y:S01]  /*1bd0*/  ISETP.GT.U32.AND P0, PT, R2, R9, PT ;  /* 0x000000090200720c */ /* 0x000fe20003f04070 */
[----:B------:R-:W-:-:S04]  /*1be0*/  IMAD.HI.U32 R10, R6, R25, RZ ;  /* 0x00000019060a7227 */ /* 0x000fc800078e00ff */
[----:B------:R-:W-:-:S04]  /*1bf0*/  IMAD.HI.U32 R12, R6, R29, RZ ;  /* 0x0000001d060c7227 */ /* 0x000fc800078e00ff */
[----:B------:R-:W-:Y:S02]  /*1c00*/  VIADD R24, R3, 0x78 ;  /* 0x0000007803187836 */ /* 0x000fe40000000000 */
[----:B------:R-:W-:Y:S02]  /*1c10*/  IMAD.MOV R10, RZ, RZ, -R10 ;  /* 0x000000ffff0a7224 */ /* 0x000fe400078e0a0a */
[----:B------:R-:W-:Y:S01]  /*1c20*/  IMAD.MOV R12, RZ, RZ, -R12 ;  /* 0x000000ffff0c7224 */ /* 0x000fe200078e0a0c */
[----:B------:R-:W-:Y:S01]  /*1c30*/  IABS R63, R24 ;  /* 0x00000018003f7213 */ /* 0x000fe20000000000 */
[C---:B------:R-:W-:Y:S02]  /*1c40*/  IMAD R15, R2.reuse, R10, R25 ;  /* 0x0000000a020f7224 */ /* 0x040fe400078e0219 */
[C---:B------:R-:W-:Y:S02]  /*1c50*/  IMAD R23, R2.reuse, R12, R29 ;  /* 0x0000000c02177224 */ /* 0x040fe400078e021d */
[--C-:B------:R-:W-:Y:S01]  /*1c60*/  @!P5 IMAD.IADD R39, R39, 0x1, -R2.reuse ;  /* 0x000000012727d824 */ /* 0x100fe200078e0a02 */
[C---:B------:R-:W-:Y:S01]  /*1c70*/  ISETP.GT.U32.AND P5, PT, R2.reuse, R15, PT ;  /* 0x0000000f0200720c */ /* 0x040fe20003fa4070 */
[----:B------:R-:W-:Y:S01]  /*1c80*/  @!P0 IMAD.IADD R9, R9, 0x1, -R2 ;  /* 0x0000000109098824 */ /* 0x000fe200078e0a02 */
[----:B------:R-:W-:Y:S01]  /*1c90*/  ISETP.GT.U32.AND P0, PT, R2, R23, PT ;  /* 0x000000170200720c */ /* 0x000fe20003f04070 */
[----:B------:R-:W-:-:S04]  /*1ca0*/  IMAD.HI.U32 R14, R6, R63, RZ ;  /* 0x0000003f060e7227 */ /* 0x000fc800078e00ff */
[----:B------:R-:W-:Y:S02]  /*1cb0*/  IMAD.MOV R14, RZ, RZ, -R14 ;  /* 0x000000ffff0e7224 */ /* 0x000fe400078e0a0e */
[C---:B------:R-:W-:Y:S02]  /*1cc0*/  VIADD R26, R3.reuse, 0x98 ;  /* 0x00000098031a7836 */ /* 0x040fe40000000000 */
[C---:B------:R-:W-:Y:S02]  /*1cd0*/  IMAD R25, R2.reuse, R14, R63 ;  /* 0x0000000e02197224 */ /* 0x040fe400078e023f */
[C---:B------:R-:W-:Y:S01]  /*1ce0*/  VIADD R28, R3.reuse, 0xb8 ;  /* 0x000000b8031c7836 */ /* 0x040fe20000000000 */
[----:B------:R-:W-:Y:S01]  /*1cf0*/  IABS R29, R26 ;  /* 0x0000001a001d7213 */ /* 0x000fe20000000000 */
[C---:B------:R-:W-:Y:S02]  /*1d00*/  VIADD R30, R3.reuse, 0xd8 ;  /* 0x000000d8031e7836 */ /* 0x040fe40000000000 */
[----:B------:R-:W-:Y:S01]  /*1d10*/  VIADD R14, R3, 0xf8 ;  /* 0x000000f8030e7836 */ /* 0x000fe20000000000 */
[----:B------:R-:W-:Y:S01]  /*1d20*/  IABS R63, R28 ;  /* 0x0000001c003f7213 */ /* 0x000fe20000000000 */
[--C-:B------:R-:W-:Y:S01]  /*1d30*/  @!P5 IMAD.IADD R15, R15, 0x1, -R2.reuse ;  /* 0x000000010f0fd824 */ /* 0x100fe200078e0a02 */
[----:B------:R-:W-:Y:S01]  /*1d40*/  IABS R71, R30 ;  /* 0x0000001e00477213 */ /* 0x000fe20000000000 */
[----:B------:R-:W-:Y:S01]  /*1d50*/  @!P0 IMAD.IADD R23, R23, 0x1, -R2 ;  /* 0x0000000117178824 */ /* 0x000fe200078e0a02 */
[----:B------:R-:W-:Y:S01]  /*1d60*/  ISETP.GT.U32.AND P5, PT, R2, R25, PT ;  /* 0x000000190200720c */ /* 0x000fe20003fa4070 */
[----:B------:R-:W-:Y:S01]  /*1d70*/  IMAD.MOV.U32 R69, RZ, RZ, R55 ;  /* 0x000000ffff457224 */ /* 0x000fe200078e0037 */
[----:B------:R-:W-:Y:S01]  /*1d80*/  IABS R79, R14 ;  /* 0x0000000e004f7213 */ /* 0x000fe20000000000 */
[----:B------:R-:W-:Y:S01]  /*1d90*/  IMAD.HI.U32 R3, R6, R29, RZ ;  /* 0x0000001d06037227 */ /* 0x000fe200078e00ff */
[----:B------:R-:W-:-:S03]  /*1da0*/  ISETP.GE.AND P0, PT, R32, RZ, PT ;  /* 0x000000ff2000720c */ /* 0x000fc60003f06270 */
[----:B------:R-:W-:Y:S01]  /*1db0*/  @!P4 IMAD.MOV R69, RZ, RZ, -R69 ;  /* 0x000000ffff45c224 */ /* 0x000fe200078e0a45 */
[----:B------:R-:W-:Y:S01]  /*1dc0*/  ISETP.GT.U32.AND P4, PT, R2, R15, PT ;  /* 0x0000000f0200720c */ /* 0x000fe20003f84070 */
[----:B------:R-:W-:-:S04]  /*1dd0*/  IMAD.HI.U32 R10, R6, R63, RZ ;  /* 0x0000003f060a7227 */ /* 0x000fc800078e00ff */
[----:B------:R-:W-:-:S04]  /*1de0*/  IMAD.HI.U32 R12, R6, R71, RZ ;  /* 0x00000047060c7227 */ /* 0x000fc800078e00ff */
[----:B------:R-:W-:-:S04]  /*1df0*/  IMAD.HI.U32 R6, R6, R79, RZ ;  /* 0x0000004f06067227 */ /* 0x000fc800078e00ff */
[----:B------:R-:W-:Y:S02]  /*1e00*/  IMAD.MOV R3, RZ, RZ, -R3 ;  /* 0x000000ffff037224 */ /* 0x000fe400078e0a03 */
[----:B------:R-:W-:Y:S02]  /*1e10*/  IMAD.MOV.U32 R65, RZ, RZ, R41 ;  /* 0x000000ffff417224 */ /* 0x000fe400078e0029 */
[----:B------:R-:W-:Y:S02]  /*1e20*/  IMAD.MOV R6, RZ, RZ, -R6 ;  /* 0x000000ffff067224 */ /* 0x000fe400078e0a06 */
[C---:B------:R-:W-:Y:S02]  /*1e30*/  IMAD R29, R2.reuse, R3, R29 ;  /* 0x00000003021d7224 */ /* 0x040fe400078e021d */
[----:B------:R-:W-:Y:S01]  /*1e40*/  @!P2 IMAD.MOV R65, RZ, RZ, -R65 ;  /* 0x000000ffff41a224 */ /* 0x000fe200078e0a41 */
[C---:B------:R-:W-:Y:S01]  /*1e50*/  ISETP.GT.U32.AND P2, PT, R2.reuse, R39, PT ;  /* 0x000000270200720c */ /* 0x040fe20003f44070 */
[----:B------:R-:W-:Y:S01]  /*1e60*/  IMAD.MOV.U32 R75, RZ, RZ, R37 ;  /* 0x000000ffff4b7224 */ /* 0x000fe200078e0025 */
[----:B------:R-:W1:Y:S01]  /*1e70*/  LDC R3, c[0x0][0x3a0] ;  /* 0x0000e800ff037b82 */ /* 0x000e620000000800 */
[----:B------:R-:W-:Y:S01]  /*1e80*/  @!P5 IMAD.IADD R25, R25, 0x1, -R2 ;  /* 0x000000011919d824 */ /* 0x000fe200078e0a02 */
[C---:B------:R-:W-:Y:S01]  /*1e90*/  ISETP.GT.U32.AND P5, PT, R2.reuse, R23, PT ;  /* 0x000000170200720c */ /* 0x040fe20003fa4070 */
[----:B------:R-:W-:-:S02]  /*1ea0*/  IMAD R79, R2, R6, R79 ;  /* 0x00000006024f7224 */ /* 0x000fc400078e024f */
[----:B------:R-:W-:Y:S01]  /*1eb0*/  @!P0 IMAD.MOV R75, RZ, RZ, -R75 ;  /* 0x000000ffff4b8224 */ /* 0x000fe200078e0a4b */
[C---:B------:R-:W-:Y:S01]  /*1ec0*/  ISETP.GT.U32.AND P0, PT, R2.reuse, R29, PT ;  /* 0x0000001d0200720c */ /* 0x040fe20003f04070 */
[----:B------:R-:W-:Y:S01]  /*1ed0*/  IMAD.MOV R10, RZ, RZ, -R10 ;  /* 0x000000ffff0a7224 */ /* 0x000fe200078e0a0a */
[----:B------:R-:W2:Y:S01]  /*1ee0*/  LDS R6, [UR11] ;  /* 0x0000000bff067984 */ /* 0x000ea20008000800 */
[----:B------:R-:W-:Y:S02]  /*1ef0*/  IMAD.MOV R12, RZ, RZ, -R12 ;  /* 0x000000ffff0c7224 */ /* 0x000fe400078e0a0c */
[----:B------:R-:W-:Y:S01]  /*1f00*/  @!P4 IMAD.IADD R15, R15, 0x1, -R2 ;  /* 0x000000010f0fc824 */ /* 0x000fe200078e0a02 */
[C---:B------:R-:W-:Y:S01]  /*1f10*/  ISETP.GT.U32.AND P4, PT, R2.reuse, R79, PT ;  /* 0x0000004f0200720c */ /* 0x040fe20003f84070 */
[C---:B------:R-:W-:Y:S02]  /*1f20*/  IMAD R63, R2.reuse, R10, R63 ;  /* 0x0000000a023f7224 */ /* 0x040fe400078e023f */
[----:B------:R-:W-:-:S02]  /*1f30*/  IMAD R71, R2, R12, R71 ;  /* 0x0000000c02477224 */ /* 0x000fc400078e0247 */
[----:B------:R-:W-:Y:S01]  /*1f40*/  @!P3 IMAD.MOV R73, RZ, RZ, -R73 ;  /* 0x000000ffff49b224 */ /* 0x000fe200078e0a49 */
[C---:B------:R-:W-:Y:S01]  /*1f50*/  ISETP.GT.U32.AND P3, PT, R2.reuse, R25, PT ;  /* 0x000000190200720c */ /* 0x040fe20003f64070 */
[----:B------:R-:W-:Y:S02]  /*1f60*/  IMAD.MOV.U32 R67, RZ, RZ, R47 ;  /* 0x000000ffff437224 */ /* 0x000fe400078e002f */
[----:B------:R-:W-:Y:S01]  /*1f70*/  @!P6 IMAD.MOV R5, RZ, RZ, -R5 ;  /* 0x000000ffff05e224 */ /* 0x000fe200078e0a05 */
[C---:B------:R-:W-:Y:S01]  /*1f80*/  ISETP.GT.U32.AND P6, PT, R2.reuse, R63, PT ;  /* 0x0000003f0200720c */ /* 0x040fe20003fc4070 */
[--C-:B------:R-:W-:Y:S01]  /*1f90*/  @!P2 IMAD.IADD R39, R39, 0x1, -R2.reuse ;  /* 0x000000012727a824 */ /* 0x100fe200078e0a02 */
[C---:B------:R-:W-:Y:S01]  /*1fa0*/  ISETP.GT.U32.AND P2, PT, R2.reuse, R71, PT ;  /* 0x000000470200720c */ /* 0x040fe20003f44070 */
[----:B------:R-:W-:Y:S01]  /*1fb0*/  @!P1 IMAD.MOV R67, RZ, RZ, -R67 ;  /* 0x000000ffff439224 */ /* 0x000fe200078e0a43 */
[----:B------:R-:W-:Y:S01]  /*1fc0*/  ISETP.GT.U32.AND P1, PT, R2, R9, PT ;  /* 0x000000090200720c */ /* 0x000fe20003f24070 */
[--C-:B------:R-:W-:Y:S01]  /*1fd0*/  @!P5 IMAD.IADD R23, R23, 0x1, -R2.reuse ;  /* 0x000000011717d824 */ /* 0x100fe200078e0a02 */
[----:B------:R-:W-:Y:S01]  /*1fe0*/  ISETP.GE.AND P5, PT, R16, RZ, PT ;  /* 0x000000ff1000720c */ /* 0x000fe20003fa6270 */
[--C-:B------:R-:W-:Y:S01]  /*1ff0*/  @!P0 IMAD.IADD R29, R29, 0x1, -R2.reuse ;  /* 0x000000011d1d8824 */ /* 0x100fe200078e0a02 */
[----:B------:R-:W-:Y:S01]  /*2000*/  ISETP.GE.AND P0, PT, R20, RZ, PT ;  /* 0x000000ff1400720c */ /* 0x000fe20003f06270 */
[----:B------:R-:W-:-:S02]  /*2010*/  @!P4 IMAD.IADD R79, R79, 0x1, -R2 ;  /* 0x000000014f4fc824 */ /* 0x000fc400078e0a02 */
[--C-:B------:R-:W-:Y:S01]  /*2020*/  @!P3 IMAD.IADD R25, R25, 0x1, -R2.reuse ;  /* 0x000000011919b824 */ /* 0x100fe200078e0a02 */
[----:B------:R-:W-:Y:S01]  /*2030*/  ISETP.GT.U32.AND P4, PT, R2, R29, PT ;  /* 0x0000001d0200720c */ /* 0x000fe20003f84070 */
[--C-:B------:R-:W-:Y:S01]  /*2040*/  @!P6 IMAD.IADD R63, R63, 0x1, -R2.reuse ;  /* 0x000000013f3fe824 */ /* 0x100fe200078e0a02 */
[----:B------:R-:W-:Y:S01]  /*2050*/  ISETP.GE.AND P3, PT, R18, RZ, PT ;  /* 0x000000ff1200720c */ /* 0x000fe20003f66270 */
[----:B------:R-:W-:Y:S01]  /*2060*/  IMAD.MOV.U32 R77, RZ, RZ, R39 ;  /* 0x000000ffff4d7224 */ /* 0x000fe200078e0027 */
[----:B------:R-:W-:Y:S01]  /*2070*/  ISETP.GE.AND P6, PT, R22, RZ, PT ;  /* 0x000000ff1600720c */ /* 0x000fe20003fc6270 */
[--C-:B------:R-:W-:Y:S01]  /*2080*/  @!P2 IMAD.IADD R71, R71, 0x1, -R2.reuse ;  /* 0x000000014747a824 */ /* 0x100fe200078e0a02 */
[----:B------:R-:W-:Y:S01]  /*2090*/  ISETP.GE.AND P2, PT, R24, RZ, PT ;  /* 0x000000ff1800720c */ /* 0x000fe20003f46270 */
[----:B------:R-:W-:Y:S02]  /*20a0*/  IMAD.MOV.U32 R39, RZ, RZ, R15 ;  /* 0x000000ffff277224 */ /* 0x000fe400078e000f */
[--C-:B------:R-:W-:Y:S01]  /*20b0*/  @!P1 IMAD.IADD R9, R9, 0x1, -R2.reuse ;  /* 0x0000000109099824 */ /* 0x100fe200078e0a02 */
[----:B------:R-:W-:Y:S01]  /*20c0*/  ISETP.NE.U32.AND P1, PT, R8, RZ, PT ;  /* 0x000000ff0800720c */ /* 0x000fe20003f25070 */
[----:B------:R-:W-:Y:S01]  /*20d0*/  @!P5 IMAD.MOV R77, RZ, RZ, -R77 ;  /* 0x000000ffff4dd224 */ /* 0x000fe200078e0a4d */
[C---:B------:R-:W-:Y:S01]  /*20e0*/  ISETP.GT.U32.AND P5, PT, R2.reuse, R63, PT ;  /* 0x0000003f0200720c */ /* 0x040fe20003fa4070 */
[----:B------:R-:W-:Y:S01]  /*20f0*/  @!P0 IMAD.MOV R39, RZ, RZ, -R39 ;  /* 0x000000ffff278224 */ /* 0x000fe200078e0a27 */
[----:B------:R-:W-:Y:S01]  /*2100*/  ISETP.GT.U32.AND P0, PT, R2, R71, PT ;  /* 0x000000470200720c */ /* 0x000fe20003f04070 */
[----:B------:R-:W-:Y:S01]  /*2110*/  IMAD.MOV.U32 R37, RZ, RZ, R9 ;  /* 0x000000ffff257224 */ /* 0x000fe200078e0009 */
[----:B--2---:R-:W-:Y:S01]  /*2120*/  R2UR UR10, R6 ;  /* 0x00000000060a72ca */ /* 0x004fe200000e0000 */
[----:B------:R-:W-:Y:S01]  /*2130*/  @!P4 IMAD.IADD R29, R29, 0x1, -R2 ;  /* 0x000000011d1dc824 */ /* 0x000fe200078e0a02 */
[----:B------:R-:W-:Y:S01]  /*2140*/  ISETP.GE.AND P4, PT, R30, RZ, PT ;  /* 0x000000ff1e00720c */ /* 0x000fe20003f86270 */
[----:B------:R-:W-:Y:S01]  /*2150*/  @!P3 IMAD.MOV R37, RZ, RZ, -R37 ;  /* 0x000000ffff25b224 */ /* 0x000fe200078e0a25 */
[----:B------:R-:W-:Y:S01]  /*2160*/  ISETP.GT.U32.AND P3, PT, R2, R79, PT ;  /* 0x0000004f0200720c */ /* 0x000fe20003f64070 */
[----:B------:R-:W-:-:S02]  /*2170*/  IMAD.MOV.U32 R47, RZ, RZ, R25 ;  /* 0x000000ffff2f7224 */ /* 0x000fc400078e0019 */
[----:B------:R-:W-:Y:S02]  /*2180*/  IMAD.MOV.U32 R41, RZ, RZ, R23 ;  /* 0x000000ffff297224 */ /* 0x000fe400078e0017 */
[----:B------:R-:W-:Y:S01]  /*2190*/  @!P2 IMAD.MOV R47, RZ, RZ, -R47 ;  /* 0x000000ffff2fa224 */ /* 0x000fe200078e0a2f */
[----:B------:R-:W-:Y:S01]  /*21a0*/  ISETP.GE.AND P2, PT, R28, RZ, PT ;  /* 0x000000ff1c00720c */ /* 0x000fe20003f46270 */
[----:B------:R-:W-:Y:S01]  /*21b0*/  @!P6 IMAD.MOV R41, RZ, RZ, -R41 ;  /* 0x000000ffff29e224 */ /* 0x000fe200078e0a29 */
[----:B------:R-:W-:Y:S01]  /*21c0*/  ISETP.GE.AND P6, PT, R26, RZ, PT ;  /* 0x000000ff1a00720c */ /* 0x000fe20003fc6270 */
[--C-:B------:R-:W-:Y:S01]  /*21d0*/  @!P5 IMAD.IADD R63, R63, 0x1, -R2.reuse ;  /* 0x000000013f3fd824 */ /* 0x100fe200078e0a02 */
[----:B------:R-:W-:Y:S01]  /*21e0*/  ISETP.GE.AND P5, PT, R14, RZ, PT ;  /* 0x000000ff0e00720c */ /* 0x000fe20003fa6270 */
[--C-:B------:R-:W-:Y:S01]  /*21f0*/  @!P0 IMAD.IADD R71, R71, 0x1, -R2.reuse ;  /* 0x0000000147478824 */ /* 0x100fe200078e0a02 */
[----:B------:R-:W-:Y:S01]  /*2200*/  ISETP.GE.AND P0, PT, R66, RZ, PT ;  /* 0x000000ff4200720c */ /* 0x000fe20003f06270 */
[----:B-1----:R-:W-:Y:S01]  /*2210*/  VIADD R6, R3, 0xffffffff ;  /* 0xffffffff03067836 */ /* 0x002fe20000000000 */
[----:B------:R-:W-:Y:S01]  /*2220*/  UIADD3 UR12, UPT, UPT, UR5, UR4, UR10 ;  /* 0x00000004050c7290 */ /* 0x000fe2000fffe00a */
[----:B------:R-:W-:Y:S01]  /*2230*/  @!P4 IMAD.MOV R71, RZ, RZ, -R71 ;  /* 0x000000ffff47c224 */ /* 0x000fe200078e0a47 */
[----:B------:R-:W-:Y:S01]  /*2240*/  BAR.SYNC.DEFER_BLOCKING 0x0 ;  /* 0x0000000000007b1d */ /* 0x000fe20000010000 */
[----:B------:R-:W-:Y:S01]  /*2250*/  ISETP.NE.AND P4, PT, R42, RZ, PT ;  /* 0x000000ff2a00720c */ /* 0x000fe20003f85270 */
[----:B------:R-:W-:Y:S01]  /*2260*/  @!P3 IMAD.IADD R79, R79, 0x1, -R2 ;  /* 0x000000014f4fb824 */ /* 0x000fe200078e0a02 */
[----:B------:R-:W-:Y:S01]  /*2270*/  ISETP.GE.U32.AND P3, PT, R6, 0x7fffffe0, PT ;  /* 0x7fffffe00600780c */ /* 0x000fe20003f66070 */
[----:B------:R-:W-:-:S02]  /*2280*/  VIADD R2, R3, 0xfffffffe ;  /* 0xfffffffe03027836 */ /* 0x000fc40000000000 */
[----:B------:R-:W-:Y:S02]  /*2290*/  IMAD.MOV.U32 R55, RZ, RZ, R29 ;  /* 0x000000ffff377224 */ /* 0x000fe400078e001d */
[----:B------:R-:W-:Y:S01]  /*22a0*/  @!P2 IMAD.MOV R63, RZ, RZ, -R63 ;  /* 0x000000ffff3fa224 */ /* 0x000fe200078e0a3f */
[----:B------:R-:W-:Y:S01]  /*22b0*/  ISETP.GE.U32.AND P2, PT, R2, 0x7fffffdf, PT ;  /* 0x7fffffdf0200780c */ /* 0x000fe20003f46070 */
[----:B------:R-:W-:Y:S01]  /*22c0*/  @!P6 IMAD.MOV R55, RZ, RZ, -R55 ;  /* 0x000000ffff37e224 */ /* 0x000fe200078e0a37 */
[----:B------:R-:W-:Y:S01]  /*22d0*/  ISETP.NE.AND P6, PT, R43, RZ, PT ;  /* 0x000000ff2b00720c */ /* 0x000fe20003fc5270 */
[C---:B------:R-:W-:Y:S01]  /*22e0*/  VIADD R6, R3.reuse, 0xfffffffd ;  /* 0xfffffffd03067836 */ /* 0x040fe20000000000 */
[----:B------:R-:W-:Y:S01]  /*22f0*/  LOP3.LUT R2, RZ, R43, RZ, 0x33, !PT ;  /* 0x0000002bff027212 */ /* 0x000fe200078e33ff */
[----:B------:R-:W-:Y:S02]  /*2300*/  @!P5 IMAD.MOV R79, RZ, RZ, -R79 ;  /* 0x000000ffff4fd224 */ /* 0x000fe400078e0a4f */
[----:B------:R-:W-:Y:S01]  /*2310*/  @!P0 IMAD.MOV R119, RZ, RZ, -R119 ;  /* 0x000000ffff778224 */ /* 0x000fe200078e0a77 */
[----:B------:R-:W-:Y:S01]  /*2320*/  ISETP.GE.U32.AND P0, PT, R6, 0x7fffffde, PT ;  /* 0x7fffffde0600780c */ /* 0x000fe20003f06070 */
[----:B------:R-:W-:Y:S01]  /*2330*/  VIADD R8, R3, 0xfffffffc ;  /* 0xfffffffc03087836 */ /* 0x000fe20000000000 */
[----:B------:R-:W-:-:S02]  /*2340*/  SEL R25, R2, R5, !P6 ;  /* 0x0000000502197207 */ /* 0x000fc40007000000 */
[C---:B------:R-:W-:Y:S02]  /*2350*/  SEL R34, R2.reuse, R7, !P6 ;  /* 0x0000000702227207 */ /* 0x040fe40007000000 */
[C---:B------:R-:W-:Y:S02]  /*2360*/  SEL R29, R2.reuse, R11, !P6 ;  /* 0x0000000b021d7207 */ /* 0x040fe40007000000 */
[C---:B------:R-:W-:Y:S02]  /*2370*/  SEL R23, R2.reuse, R13, !P6 ;  /* 0x0000000d02177207 */ /* 0x040fe40007000000 */
[C---:B------:R-:W-:Y:S02]  /*2380*/  SEL R32, R2.reuse, R17, !P6 ;  /* 0x0000001102207207 */ /* 0x040fe40007000000 */
[C---:B------:R-:W-:Y:S02]  /*2390*/  SEL R22, R2.reuse, R19, !P6 ;  /* 0x0000001302167207 */ /* 0x040fe40007000000 */
        /* <DEDUP_REMOVED lines=25> */
[----:B------:R-:W-:Y:S02]  /*2530*/  SEL R5, R2, R79, !P6 ;  /* 0x0000004f02057207 */ /* 0x000fe40007000000 */
[----:B------:R-:W-:Y:S01]  /*2540*/  @!P4 LOP3.LUT R119, RZ, R42, RZ, 0x33, !PT ;  /* 0x0000002aff77c212 */ /* 0x000fe200078e33ff */
[----:B0---4-:R-:W-:Y:S06]  /*2550*/  BRA.U UP0, `(.L_x_5) ;  /* 0x0000000100187547 */ /* 0x011fec000b800000 */
[----:B------:R-:W-:Y:S01]  /*2560*/  ELECT P4, URZ, PT ;  /* 0x0000000000ff782f */ /* 0x000fe20003880000 */
[----:B------:R-:W-:Y:S01]  /*2570*/  IMAD.MOV.U32 R2, RZ, RZ, 0x1 ;  /* 0x00000001ff027424 */ /* 0x000fe200078e00ff */
[----:B------:R-:W-:Y:S01]  /*2580*/  UMOV UR4, 0x40 ;  /* 0x0000004000047882 */ /* 0x000fe20000000000 */
[----:B------:R-:W-:Y:S01]  /*2590*/  UVIRTCOUNT.DEALLOC.SMPOOL 0x80 ;  /* 0x000000800000784c */ /* 0x000fe20000000000 */
[----:B------:R-:W-:-:S09]  /*25a0*/  ULEA UR4, UR6, UR4, 0x18 ;  /* 0x0000000406047291 */ /* 0x000fd2000f8ec0ff */
[----:B------:R0:W-:Y:S03]  /*25b0*/  @P4 STS.U8 [UR4], R2 ;  /* 0x00000002ff004988 */ /* 0x0001e60008000004 */
.L_x_5:
[----:B------:R-:W-:Y:S01]  /*25c0*/  STTM.x64 tmem[UR12], RZ ;  /* 0x000000ff000079ed */ /* 0x000fe2000834000c */
[----:B------:R-:W-:Y:S01]  /*25d0*/  STTM.x64 tmem[UR12+0x40], RZ ;  /* 0x000040ff000079ed */ /* 0x000fe2000834000c */
[----:B------:R-:W-:Y:S01]  /*25e0*/  STTM.x64 tmem[UR12+0x80], RZ ;  /* 0x000080ff000079ed */ /* 0x000fe2000834000c */
[----:B------:R-:W-:Y:S01]  /*25f0*/  STTM.x64 tmem[UR12+0xc0], RZ ;  /* 0x0000c0ff000079ed */ /* 0x000fe2000834000c */
[----:B------:R-:W1:Y:S02]  /*2600*/  FENCE.VIEW.ASYNC.T ;  /* 0x00000000000073c6 */ /* 0x000e640000000200 */
[----:B-1----:R-:W-:Y:S01]  /*2610*/  VOTEU.ALL UP1, P1 ;  /* 0x0000000000ff7886 */ /* 0x002fe20000820000 */
[----:B------:R-:W-:Y:S01]  /*2620*/  UMOV UR4, 0x1 ;  /* 0x0000000100047882 */ /* 0x000fe20000000000 */
[----:B------:R-:W-:Y:S01]  /*2630*/  IMAD R119, R119, UR8, RZ ;  /* 0x0000000877777c24 */ /* 0x000fe2000f8e02ff */
[----:B------:R-:W-:Y:S01]  /*2640*/  VOTEU.ALL UP2, P1 ;  /* 0x0000000000ff7886 */ /* 0x000fe20000840000 */
[----:B------:R-:W-:Y:S01]  /*2650*/  PRMT R158, RZ, 0x7610, R158 ;  /* 0x00007610ff9e7816 */ /* 0x000fe2000000009e */
[----:B0-----:R-:W-:Y:S01]  /*2660*/  VIADD R2, R3, 0xfffffffb ;  /* 0xfffffffb03027836 */ /* 0x001fe20000000000 */
[----:B------:R-:W-:-:S04]  /*2670*/  @!UP1 UIADD3 UR8, UPT, UPT, -UR4, 0x100000, URZ ;  /* 0x0010000004089890 */ /* 0x000fc8000fffe1ff */
[----:B------:R-:W-:Y:S02]  /*2680*/  @!UP1 USHF.L.U32 UR9, UR8, 0xb, URZ ;  /* 0x0000000b08099899 */ /* 0x000fe400080006ff */
[----:B------:R-:W-:Y:S01]  /*2690*/  @!UP1 USHF.L.U32 UR8, UR8, 0x1, URZ ;  /* 0x0000000108089899 */ /* 0x000fe200080006ff */
[----:B------:R-:W-:Y:S01]  /*26a0*/  BAR.SYNC.DEFER_BLOCKING 0x0 ;  /* 0x0000000000007b1d */ /* 0x000fe20000010000 */
[----:B------:R-:W-:Y:S02]  /*26b0*/  SHF.R.S32.HI R121, RZ, 0x1f, R119 ;  /* 0x0000001fff797819 */ /* 0x000fe40000011477 */
[----:B------:R-:W-:Y:S02]  /*26c0*/  IADD3 R110, P4, PT, R119, UR16, RZ ;  /* 0x00000010776e7c10 */ /* 0x000fe4000ff9e0ff */
[----:B------:R-:W-:Y:S01]  /*26d0*/  SHF.R.S32.HI R68, RZ, 0x1f, R122 ;  /* 0x0000001fff447819 */ /* 0x000fe2000001147a */
[----:B------:R-:W-:Y:S01]  /*26e0*/  IMAD.SHL.U32 R67, R122, 0x2, RZ ;  /* 0x000000027a437824 */ /* 0x000fe200078e00ff */
[----:B------:R-:W-:-:S02]  /*26f0*/  IADD3.X R111, PT, PT, R121, UR17, RZ, P4, !PT ;  /* 0x00000011796f7c10 */ /* 0x000fc4000a7fe4ff */
[----:B------:R-:W-:Y:S02]  /*2700*/  PRMT R162, RZ, 0x7610, R162 ;  /* 0x00007610ffa27816 */ /* 0x000fe400000000a2 */
[----:B------:R-:W-:Y:S02]  /*2710*/  ISETP.GE.U32.AND P5, PT, R8, 0x7fffffdd, PT ;  /* 0x7fffffdd0800780c */ /* 0x000fe40003fa6070 */
[----:B------:R-:W-:Y:S01]  /*2720*/  PRMT R117, RZ, 0x7610, R117 ;  /* 0x00007610ff757816 */ /* 0x000fe20000000075 */
[C---:B------:R-:W-:Y:S02]  /*2730*/  VIADD R70, R3.reuse, 0xffffffe0 ;  /* 0xffffffe003467836 */ /* 0x040fe40000000000 */
[----:B------:R-:W-:Y:S02]  /*2740*/  VIADD R44, R3, 0xffffffe6 ;  /* 0xffffffe6032c7836 */ /* 0x000fe40000000000 */
[C---:B------:R-:W-:Y:S01]  /*2750*/  IMAD R69, R122.reuse, 0x3, RZ ;  /* 0x000000037a457824 */ /* 0x040fe200078e02ff */
[----:B------:R-:W-:Y:S01]  /*2760*/  PRMT R116, RZ, 0x7610, R116 ;  /* 0x00007610ff747816 */ /* 0x000fe20000000074 */
[----:B------:R-:W-:-:S02]  /*2770*/  IMAD.SHL.U32 R71, R122, 0x4, RZ ;  /* 0x000000047a477824 */ /* 0x000fc400078e00ff */
[C---:B------:R-:W-:Y:S01]  /*2780*/  IMAD R72, R122.reuse, 0x5, RZ ;  /* 0x000000057a487824 */ /* 0x040fe200078e02ff */
[----:B------:R-:W-:Y:S01]  /*2790*/  PRMT R130, RZ, 0x7610, R130 ;  /* 0x00007610ff827816 */ /* 0x000fe20000000082 */
[----:B------:R-:W0:Y:S02]  /*27a0*/  FENCE.VIEW.ASYNC.S ;  /* 0x00000000000073c6 */ /* 0x000e240000000000 */
[----:B0-----:R0:W1:Y:S02]  /*27b0*/  @!UP2 SYNCS.EXCH.64 URZ, [UR13], UR8 ;  /* 0x000000080dffa5b2 */ /* 0x0010640008000100 */
[----:B-1----:R-:W-:Y:S01]  /*27c0*/  BAR.SYNC.DEFER_BLOCKING 0x0 ;  /* 0x0000000000007b1d */ /* 0x002fe20000010000 */
[----:B------:R-:W-:Y:S01]  /*27d0*/  SHF.R.S32.HI R171, RZ, 0x1f, R67 ;  /* 0x0000001fffab7819 */ /* 0x000fe20000011443 */
[----:B------:R-:W-:Y:S01]  /*27e0*/  VIADD R8, R3, 0xfffffffa ;  /* 0xfffffffa03087836 */ /* 0x000fe20000000000 */
[----:B------:R-:W-:Y:S01]  /*27f0*/  IADD3 R40, P4, PT, R67, R110, RZ ;  /* 0x0000006e43287210 */ /* 0x000fe20007f9e0ff */
[----:B------:R-:W-:Y:S01]  /*2800*/  IMAD R74, R122, 0x7, RZ ;  /* 0x000000077a4a7824 */ /* 0x000fe200078e02ff */
[----:B------:R-:W-:Y:S01]  /*2810*/  PRMT R137, RZ, 0x7610, R137 ;  /* 0x00007610ff897816 */ /* 0x000fe20000000089 */
[----:B------:R-:W-:-:S02]  /*2820*/  VIADD R52, R3, 0xfffffff9 ;  /* 0xfffffff903347836 */ /* 0x000fc40000000000 */
[C---:B------:R-:W-:Y:S01]  /*2830*/  IMAD R73, R122.reuse, 0x6, RZ ;  /* 0x000000067a497824 */ /* 0x040fe200078e02ff */
[----:B------:R-:W-:Y:S01]  /*2840*/  PRMT R124, RZ, 0x7610, R124 ;  /* 0x00007610ff7c7816 */ /* 0x000fe2000000007c */
[C---:B------:R-:W-:Y:S01]  /*2850*/  IMAD.SHL.U32 R76, R122.reuse, 0x10, RZ ;  /* 0x000000107a4c7824 */ /* 0x040fe200078e00ff */
[----:B------:R-:W-:Y:S01]  /*2860*/  PRMT R129, RZ, 0x7610, R129 ;  /* 0x00007610ff817816 */ /* 0x000fe20000000081 */
[C---:B------:R-:W-:Y:S01]  /*2870*/  IMAD.SHL.U32 R75, R122.reuse, 0x8, RZ ;  /* 0x000000087a4b7824 */ /* 0x040fe200078e00ff */
[----:B------:R-:W-:Y:S01]  /*2880*/  PRMT R170, RZ, 0x7610, R170 ;  /* 0x00007610ffaa7816 */ /* 0x000fe200000000aa */
[C---:B------:R-:W-:Y:S01]  /*2890*/  IMAD R78, R122.reuse, 0x18, RZ ;  /* 0x000000187a4e7824 */ /* 0x040fe200078e02ff */
[----:B------:R-:W-:Y:S01]  /*28a0*/  PRMT R166, RZ, 0x7610, R166 ;  /* 0x00007610ffa67816 */ /* 0x000fe200000000a6 */
[C---:B------:R-:W-:Y:S01]  /*28b0*/  IMAD R77, R122.reuse, 0x9, RZ ;  /* 0x000000097a4d7824 */ /* 0x040fe200078e02ff */
[----:B------:R-:W-:Y:S01]  /*28c0*/  PRMT R174, RZ, 0x7610, R174 ;  /* 0x00007610ffae7816 */ /* 0x000fe200000000ae */
[C---:B------:R-:W-:Y:S01]  /*28d0*/  IMAD R81, R122.reuse, 0xb, RZ ;  /* 0x0000000b7a517824 */ /* 0x040fe200078e02ff */
[----:B------:R-:W-:Y:S01]  /*28e0*/  PRMT R146, RZ, 0x7610, R146 ;  /* 0x00007610ff927816 */ /* 0x000fe20000000092 */
[C---:B------:R-:W-:Y:S01]  /*28f0*/  IMAD R80, R122.reuse, 0xa, RZ ;  /* 0x0000000a7a507824 */ /* 0x040fe200078e02ff */
[----:B------:R-:W-:Y:S01]  /*2900*/  PRMT R134, RZ, 0x7610, R134 ;  /* 0x00007610ff867816 */ /* 0x000fe20000000086 */
[----:B------:R-:W-:Y:S01]  /*2910*/  IMAD R83, R122, 0xd, RZ ;  /* 0x0000000d7a537824 */ /* 0x000fe200078e02ff */
[----:B------:R-:W-:Y:S01]  /*2920*/  PRMT R153, RZ, 0x7610, R153 ;  /* 0x00007610ff997816 */ /* 0x000fe20000000099 */
[----:B------:R-:W2:Y:S01]  /*2930*/  @!P3 LDG.E.U8 R158, desc[UR22][R110.64] ;  /* 0x000000166e9eb981 */ /* 0x000ea2000c1e1100 */
[----:B------:R-:W-:Y:S01]  /*2940*/  IADD3 R38, P3, PT, R110, R122, RZ ;  /* 0x0000007a6e267210 */ /* 0x000fe20007f7e0ff */
[--C-:B------:R-:W-:Y:S01]  /*2950*/  IMAD.X R41, R171, 0x1, R111.reuse, P4 ;  /* 0x00000001ab297824 */ /* 0x100fe200020e066f */
[----:B------:R-:W-:Y:S01]  /*2960*/  ISETP.GE.U32.AND P4, PT, R8, 0x7fffffdb, PT ;  /* 0x7fffffdb0800780c */ /* 0x000fe20003f86070 */
[----:B------:R-:W-:Y:S01]  /*2970*/  IMAD R82, R122, 0xc, RZ ;  /* 0x0000000c7a527824 */ /* 0x000fe200078e02ff */
[----:B------:R-:W-:Y:S01]  /*2980*/  PRMT R128, RZ, 0x7610, R128 ;  /* 0x00007610ff807816 */ /* 0x000fe20000000080 */
[----:B------:R-:W-:Y:S01]  /*2990*/  IMAD.X R39, R68, 0x1, R111, P3 ;  /* 0x0000000144277824 */ /* 0x000fe200018e066f */
[----:B------:R-:W-:Y:S01]  /*29a0*/  ISETP.GE.U32.AND P3, PT, R2, 0x7fffffdc, PT ;  /* 0x7fffffdc0200780c */ /* 0x000fe20003f66070 */
[C---:B------:R-:W-:Y:S01]  /*29b0*/  VIADD R2, R3.reuse, 0xffffffec ;  /* 0xffffffec03027836 */ /* 0x040fe20000000000 */
[----:B------:R-:W3:Y:S01]  /*29c0*/  @!P0 LDG.E.U8 R117, desc[UR22][R40.64] ;  /* 0x0000001628758981 */ /* 0x000ee2000c1e1100 */
[C---:B------:R-:W-:Y:S01]  /*29d0*/  IMAD R85, R122.reuse, 0xf, RZ ;  /* 0x0000000f7a557824 */ /* 0x040fe200078e02ff */
[----:B------:R-:W-:Y:S01]  /*29e0*/  PRMT R133, RZ, 0x7610, R133 ;  /* 0x00007610ff857816 */ /* 0x000fe20000000085 */
[----:B------:R-:W-:Y:S01]  /*29f0*/  IMAD R84, R122, 0xe, RZ ;  /* 0x0000000e7a547824 */ /* 0x000fe200078e02ff */
[----:B------:R1:W4:Y:S01]  /*2a00*/  @!P2 LDG.E.U8 R162, desc[UR22][R38.64] ;  /* 0x0000001626a2a981 */ /* 0x000322000c1e1100 */
[----:B------:R-:W-:Y:S01]  /*2a10*/  ISETP.GE.U32.AND P2, PT, R2, 0x7fffffcd, PT ;  /* 0x7fffffcd0200780c */ /* 0x000fe20003f46070 */
[C---:B------:R-:W-:Y:S01]  /*2a20*/  VIADD R2, R3.reuse, 0xffffffed ;  /* 0xffffffed03027836 */ /* 0x040fe20000000000 */
[----:B------:R-:W-:Y:S01]  /*2a30*/  PRMT R118, RZ, 0x7610, R118 ;  /* 0x00007610ff767816 */ /* 0x000fe20000000076 */
[----:B------:R-:W-:-:S02]  /*2a40*/  VIADD R8, R3, 0xffffffee ;  /* 0xffffffee03087836 */ /* 0x000fc40000000000 */
[----:B------:R-:W-:Y:S01]  /*2a50*/  IMAD R87, R122, 0x12, RZ ;  /* 0x000000127a577824 */ /* 0x000fe200078e02ff */
[----:B------:R-:W-:Y:S01]  /*2a60*/  ISETP.GE.U32.AND P6, PT, R2, 0x7fffffce, PT ;  /* 0x7fffffce0200780c */ /* 0x000fe20003fc6070 */
[C---:B------:R-:W-:Y:S01]  /*2a70*/  VIADD R2, R3.reuse, 0xffffffef ;  /* 0xffffffef03027836 */ /* 0x040fe20000000000 */
[----:B------:R-:W-:Y:S01]  /*2a80*/  ISETP.GE.U32.AND P0, PT, R8, 0x7fffffcf, PT ;  /* 0x7fffffcf0800780c */ /* 0x000fe20003f06070 */
[C---:B------:R-:W-:Y:S01]  /*2a90*/  VIADD R8, R3.reuse, 0xffffffe8 ;  /* 0xffffffe803087836 */ /* 0x040fe20000000000 */
[----:B------:R-:W-:Y:S02]  /*2aa0*/  SEL R42, RZ, 0x1, P2 ;  /* 0x00000001ff2a7807 */ /* 0x000fe40001000000 */
[----:B------:R-:W-:Y:S01]  /*2ab0*/  PRMT R125, RZ, 0x7610, R125 ;  /* 0x00007610ff7d7816 */ /* 0x000fe2000000007d */
[----:B------:R-:W-:Y:S01]  /*2ac0*/  IMAD R86, R122, 0x11, RZ ;  /* 0x000000117a567824 */ /* 0x000fe200078e02ff */
[----:B------:R-:W-:Y:S01]  /*2ad0*/  ISETP.GE.U32.AND P2, PT, R2, 0x7fffffd0, PT ;  /* 0x7fffffd00200780c */ /* 0x000fe20003f46070 */
[----:B------:R-:W-:Y:S01]  /*2ae0*/  VIADD R2, R3, 0xffffffe9 ;  /* 0xffffffe903027836 */ /* 0x000fe20000000000 */
[----:B------:R-:W-:-:S02]  /*2af0*/  SEL R37, RZ, 0x4, P0 ;  /* 0x00000004ff257807 */ /* 0x000fc40000000000 */
[----:B------:R-:W-:Y:S01]  /*2b00*/  PRMT R157, RZ, 0x7610, R157 ;  /* 0x00007610ff9d7816 */ /* 0x000fe2000000009d */
[----:B------:R-:W-:Y:S01]  /*2b10*/  IMAD R89, R122, 0x14, RZ ;  /* 0x000000147a597824 */ /* 0x000fe200078e02ff */
[----:B------:R-:W-:Y:S01]  /*2b20*/  ISETP.GE.U32.AND P0, PT, R8, 0x7fffffc9, PT ;  /* 0x7fffffc90800780c */ /* 0x000fe20003f06070 */
[C---:B-1----:R-:W-:Y:S01]  /*2b30*/  VIADD R38, R3.reuse, 0xffffffea ;  /* 0xffffffea03267836 */ /* 0x042fe20000000000 */
        /* <DEDUP_REMOVED lines=9> */
[C---:B------:R-:W-:Y:S01]  /*2bd0*/  VIADD R38, R3.reuse, 0xffffffe5 ;  /* 0xffffffe503267836 */ /* 0x040fe20000000000 */
[----:B------:R-:W-:Y:S01]  /*2be0*/  SEL R45, RZ, 0x1fffe, P2 ;  /* 0x0001fffeff2d7807 */ /* 0x000fe20001000000 */
[----:B------:R-:W-:Y:S01]  /*2bf0*/  VIADD R39, R3, 0xffffffe4 ;  /* 0xffffffe403277836 */ /* 0x000fe20000000000 */
[----:B------:R-:W-:Y:S02]  /*2c00*/  ISETP.GE.U32.AND P2, PT, R2, 0x7fffffcc, PT ;  /* 0x7fffffcc0200780c */ /* 0x000fe40003f46070 */
[----:B------:R-:W-:Y:S01]  /*2c10*/  PRMT R138, RZ, 0x7610, R138 ;  /* 0x00007610ff8a7816 */ /* 0x000fe2000000008a */
[----:B------:R-:W-:Y:S01]  /*2c20*/  IMAD R90, R122, 0x15, RZ ;  /* 0x000000157a5a7824 */ /* 0x000fe200078e02ff */
[----:B------:R-:W-:-:S02]  /*2c30*/  SEL R41, RZ, 0x7fff8, P2 ;  /* 0x0007fff8ff297807 */ /* 0x000fc40001000000 */
[----:B------:R-:W-:Y:S01]  /*2c40*/  PRMT R127, RZ, 0x7610, R127 ;  /* 0x00007610ff7f7816 */ /* 0x000fe2000000007f */
[----:B------:R-:W-:Y:S01]  /*2c50*/  IMAD R92, R122, 0x17, RZ ;  /* 0x000000177a5c7824 */ /* 0x000fe200078e02ff */
[----:B------:R-:W-:Y:S02]  /*2c60*/  SEL R2, RZ, 0x4, P0 ;  /* 0x00000004ff027807 */ /* 0x000fe40000000000 */
[----:B------:R-:W-:Y:S01]  /*2c70*/  PRMT R126, RZ, 0x7610, R126 ;  /* 0x00007610ff7e7816 */ /* 0x000fe2000000007e */
[C---:B------:R-:W-:Y:S01]  /*2c80*/  VIADD R175, R3.reuse, 0x1f ;  /* 0x0000001f03af7836 */ /* 0x040fe20000000000 */
[----:B------:R-:W-:Y:S01]  /*2c90*/  ISETP.GE.U32.AND P2, PT, R38, 0x7fffffc6, PT ;  /* 0x7fffffc62600780c */ /* 0x000fe20003f46070 */
[----:B------:R-:W-:Y:S01]  /*2ca0*/  VIADD R38, R3, 0xffffffe1 ;  /* 0xffffffe103267836 */ /* 0x000fe20000000000 */
[----:B------:R-:W-:Y:S01]  /*2cb0*/  ISETP.GE.U32.AND P0, PT, R39, 0x7fffffc5, PT ;  /* 0x7fffffc52700780c */ /* 0x000fe20003f06070 */
[----:B------:R-:W-:Y:S01]  /*2cc0*/  VIADD R39, R3, 0xffffffe7 ;  /* 0xffffffe703277836 */ /* 0x000fe20000000000 */
[----:B------:R-:W-:Y:S01]  /*2cd0*/  SEL R43, RZ, 0x1fffe, P6 ;  /* 0x0001fffeff2b7807 */ /* 0x000fe20003000000 */
[----:B------:R-:W-:Y:S01]  /*2ce0*/  IMAD R93, R122, 0x19, RZ ;  /* 0x000000197a5d7824 */ /* 0x000fe200078e02ff */
[----:B------:R-:W-:-:S02]  /*2cf0*/  SEL R49, RZ, 0x1fffe, P2 ;  /* 0x0001fffeff317807 */ /* 0x000fc40001000000 */
[----:B------:R-:W-:Y:S02]  /*2d00*/  LOP3.LUT R172, R165, 0x1f, RZ, 0xc0, !PT ;  /* 0x0000001fa5ac7812 */ /* 0x000fe400078ec0ff */
[----:B------:R-:W-:Y:S01]  /*2d10*/  PRMT R154, RZ, 0x7610, R154 ;  /* 0x00007610ff9a7816 */ /* 0x000fe2000000009a */
[----:B------:R-:W-:Y:S01]  /*2d20*/  IMAD R96, R122, 0x1a, RZ ;  /* 0x0000001a7a607824 */ /* 0x000fe200078e02ff */
[----:B------:R-:W-:Y:S01]  /*2d30*/  ISETP.GE.U32.AND P6, PT, R38, 0x7fffffc2, PT ;  /* 0x7fffffc22600780c */ /* 0x000fe20003fc6070 */
[----:B------:R-:W-:Y:S01]  /*2d40*/  VIADD R38, R3, 0xffffffe3 ;  /* 0xffffffe303267836 */ /* 0x000fe20000000000 */
[----:B------:R-:W-:Y:S01]  /*2d50*/  ISETP.GE.U32.AND P2, PT, R39, 0x7fffffc8, PT ;  /* 0x7fffffc82700780c */ /* 0x000fe20003f46070 */
[----:B------:R-:W1:Y:S03]  /*2d60*/  LDCU UR5, c[0x0][0x3b0] ;  /* 0x00007600ff0577ac */ /* 0x000e660008000800 */
[----:B------:R-:W-:-:S02]  /*2d70*/  SEL R47, RZ, 0x7fff8, P2 ;  /* 0x0007fff8ff2f7807 */ /* 0x000fc40001000000 */
[----:B------:R-:W-:-:S04]  /*2d80*/  ISETP.GE.U32.AND P2, PT, R38, 0x7fffffc4, PT ;  /* 0x7fffffc42600780c */ /* 0x000fc80003f46070 */
[----:B------:R-:W-:Y:S02]  /*2d90*/  SEL R51, RZ, 0x7fff8, P2 ;  /* 0x0007fff8ff337807 */ /* 0x000fe40001000000 */
[----:B------:R-:W-:Y:S01]  /*2da0*/  ISETP.GE.U32.AND P2, PT, R70, 0x7fffffc1, PT ;  /* 0x7fffffc14600780c */ /* 0x000fe20003f46070 */
[----:B------:R-:W-:Y:S01]  /*2db0*/  IMAD.IADD R42, R42, 0x1, R43 ;  /* 0x000000012a2a7824 */ /* 0x000fe200078e022b */
[----:B------:R-:W-:Y:S01]  /*2dc0*/  SEL R46, RZ, 0x1, P0 ;  /* 0x00000001ff2e7807 */ /* 0x000fe20000000000 */
[----:B------:R-:W-:Y:S01]  /*2dd0*/  VIADD R39, R3, 0xffffffe2 ;  /* 0xffffffe203277836 */ /* 0x000fe20000000000 */
[----:B------:R-:W-:Y:S02]  /*2de0*/  ISETP.GE.U32.AND P0, PT, R44, 0x7fffffc7, PT ;  /* 0x7fffffc72c00780c */ /* 0x000fe40003f06070 */
[----:B------:R-:W-:Y:S02]  /*2df0*/  SEL R50, RZ, 0x1fffe, P6 ;  /* 0x0001fffeff327807 */ /* 0x000fe40003000000 */
[----:B------:R-:W-:Y:S01]  /*2e00*/  SEL R43, RZ, 0x1, P2 ;  /* 0x00000001ff2b7807 */ /* 0x000fe20001000000 */
[----:B------:R-:W-:Y:S01]  /*2e10*/  IMAD.IADD R40, R40, 0x1, R45 ;  /* 0x0000000128287824 */ /* 0x000fe200078e022d */
[----:B------:R-:W-:-:S02]  /*2e20*/  SEL R44, RZ, 0x4, P0 ;  /* 0x00000004ff2c7807 */ /* 0x000fc40000000000 */
[----:B------:R-:W-:Y:S01]  /*2e30*/  ISETP.GE.U32.AND P0, PT, R39, 0x7fffffc3, PT ;  /* 0x7fffffc32700780c */ /* 0x000fe20003f06070 */
[----:B------:R-:W-:Y:S01]  /*2e40*/  IMAD.IADD R43, R43, 0x1, R50 ;  /* 0x000000012b2b7824 */ /* 0x000fe200078e0232 */
[----:B------:R-:W-:Y:S01]  /*2e50*/  SHF.R.S32.HI R168, RZ, 0x1f, R69 ;  /* 0x0000001fffa87819 */ /* 0x000fe20000011445 */
[----:B------:R-:W-:Y:S01]  /*2e60*/  IMAD.IADD R46, R46, 0x1, R49 ;  /* 0x000000012e2e7824 */ /* 0x000fe200078e0231 */
[----:B------:R-:W-:Y:S02]  /*2e70*/  SEL R48, RZ, 0x4, P0 ;  /* 0x00000004ff307807 */ /* 0x000fe40000000000 */
[----:B------:R-:W-:Y:S02]  /*2e80*/  IADD3 R38, P0, PT, R69, R110, RZ ;  /* 0x0000006e45267210 */ /* 0x000fe40007f1e0ff */
[----:B------:R-:W-:Y:S02]  /*2e90*/  LOP3.LUT R40, R40, 0x3, RZ, 0xc0, !PT ;  /* 0x0000000328287812 */ /* 0x000fe400078ec0ff */
[----:B------:R-:W-:Y:S01]  /*2ea0*/  LOP3.LUT R43, R43, 0x3, RZ, 0xc0, !PT ;  /* 0x000000032b2b7812 */ /* 0x000fe200078ec0ff */
[----:B------:R-:W-:Y:S01]  /*2eb0*/  IMAD.X R39, R168, 0x1, R111, P0 ;  /* 0x00000001a8277824 */ /* 0x000fe200000e066f */
[----:B------:R-:W-:-:S02]  /*2ec0*/  LOP3.LUT R46, R46, 0x3, RZ, 0xc0, !PT ;  /* 0x000000032e2e7812 */ /* 0x000fc400078ec0ff */
[----:B------:R-:W-:Y:S02]  /*2ed0*/  IADD3 R2, PT, PT, R40, R41, R2 ;  /* 0x0000002928027210 */ /* 0x000fe40007ffe002 */
[----:B------:R-:W-:Y:S01]  /*2ee0*/  IADD3 R43, PT, PT, R43, R51, R48 ;  /* 0x000000332b2b7210 */ /* 0x000fe20007ffe030 */
[----:B------:R5:W2:Y:S01]  /*2ef0*/  @!P5 LDG.E.U8 R116, desc[UR22][R38.64] ;  /* 0x000000162674d981 */ /* 0x000aa2000c1e1100 */
[----:B------:R-:W-:Y:S01]  /*2f00*/  IADD3 R44, PT, PT, R46, R47, R44 ;  /* 0x0000002f2e2c7210 */ /* 0x000fe20007ffe02c */
[----:B------:R-:W-:Y:S01]  /*2f10*/  IMAD.SHL.U32 R2, R2, 0x100, RZ ;  /* 0x0000010002027824 */ /* 0x000fe200078e00ff */
[----:B------:R-:W-:Y:S02]  /*2f20*/  LOP3.LUT R43, R43, 0xf, RZ, 0xc0, !PT ;  /* 0x0000000f2b2b7812 */ /* 0x000fe400078ec0ff */
[----:B------:R-:W-:Y:S02]  /*2f30*/  LOP3.LUT R42, R42, 0x3, RZ, 0xc0, !PT ;  /* 0x000000032a2a7812 */ /* 0x000fe400078ec0ff */
[----:B------:R-:W-:-:S02]  /*2f40*/  SHF.R.S32.HI R167, RZ, 0x1f, R71 ;  /* 0x0000001fffa77819 */ /* 0x000fc40000011447 */
[----:B------:R-:W-:Y:S01]  /*2f50*/  IADD3 R40, P5, PT, R71, R110, RZ ;  /* 0x0000006e47287210 */ /* 0x000fe20007fbe0ff */
[----:B------:R-:W-:Y:S01]  /*2f60*/  IMAD R43, R44, 0x10, R43 ;  /* 0x000000102c2b7824 */ /* 0x000fe200078e022b */
[----:B------:R-:W-:Y:S02]  /*2f70*/  IADD3 R8, PT, PT, R42, R8, R37 ;  /* 0x000000082a087210 */ /* 0x000fe40007ffe025 */
[----:B------:R-:W-:Y:S01]  /*2f80*/  LOP3.LUT R37, R2, 0xf00, RZ, 0xe2, !PT ;  /* 0x00000f0002257812 */ /* 0x000fe200078ee2ff */
[----:B------:R-:W-:Y:S01]  /*2f90*/  IMAD.X R41, R167, 0x1, R111, P5 ;  /* 0x00000001a7297824 */ /* 0x000fe200028e066f */
[----:B------:R-:W-:Y:S02]  /*2fa0*/  SHF.R.S32.HI R164, RZ, 0x1f, R72 ;  /* 0x0000001fffa47819 */ /* 0x000fe40000011448 */
[-C--:B-----5:R-:W-:Y:S01]  /*2fb0*/  IADD3 R38, P5, PT, R72, R110.reuse, RZ ;  /* 0x0000006e48267210 */ /* 0x0a0fe20007fbe0ff */
[----:B------:R-:W-:Y:S01]  /*2fc0*/  IMAD R8, R8, 0x1000, R37 ;  /* 0x0000100008087824 */ /* 0x000fe200078e0225 */
[----:B------:R-:W-:Y:S01]  /*2fd0*/  LOP3.LUT R43, R43, 0xff, RZ, 0xc0, !PT ;  /* 0x000000ff2b2b7812 */ /* 0x000fe200078ec0ff */
[----:B------:R-:W-:Y:S01]  /*2fe0*/  VIADD R2, R3, 0xfffffff8 ;  /* 0xfffffff803027836 */ /* 0x000fe20000000000 */
[----:B------:R-:W-:Y:S01]  /*2ff0*/  SHF.R.S32.HI R160, RZ, 0x1f, R74 ;  /* 0x0000001fffa07819 */ /* 0x000fe2000001144a */
[----:B------:R-:W-:Y:S01]  /*3000*/  IMAD.X R39, R164, 0x1, R111, P5 ;  /* 0x00000001a4277824 */ /* 0x000fe200028e066f */
[----:B------:R-:W-:Y:S01]  /*3010*/  ISETP.GE.U32.AND P0, PT, R52, 0x7fffffda, PT ;  /* 0x7fffffda3400780c */ /* 0x000fe20003f06070 */
[----:B------:R-:W-:Y:S01]  /*3020*/  IMAD.IADD R8, R8, 0x1, R43 ;  /* 0x0000000108087824 */ /* 0x000fe200078e022b */
[----:B------:R-:W-:Y:S01]  /*3030*/  ISETP.GE.U32.AND P5, PT, R2, 0x7fffffd9, PT ;  /* 0x7fffffd90200780c */ /* 0x000fe20003fa6070 */
[----:B------:R-:W5:Y:S03]  /*3040*/  @!P3 LDG.E.U8 R137, desc[UR22][R40.64] ;  /* 0x000000162889b981 */ /* 0x000f66000c1e1100 */
[----:B------:R-:W-:Y:S01]  /*3050*/  LOP3.LUT R8, R8, 0xffff, RZ, 0xc0, !PT ;  /* 0x0000ffff08087812 */ /* 0x000fe200078ec0ff */
[----:B------:R0:W2:Y:S01]  /*3060*/  @!P4 LDG.E.U8 R130, desc[UR22][R38.64] ;  /* 0x000000162682c981 */ /* 0x0000a2000c1e1100 */
[----:B------:R-:W-:-:S02]  /*3070*/  IADD3 R44, P4, PT, R74, R110, RZ ;  /* 0x0000006e4a2c7210 */ /* 0x000fc40007f9e0ff */
[----:B------:R-:W-:Y:S02]  /*3080*/  SHF.R.U32.HI R37, RZ, 0xf, R8 ;  /* 0x0000000fff257819 */ /* 0x000fe40000011608 */
[----:B------:R-:W-:Y:S01]  /*3090*/  SHF.R.S32.HI R163, RZ, 0x1f, R73 ;  /* 0x0000001fffa37819 */ /* 0x000fe20000011449 */
[--C-:B------:R-:W-:Y:S01]  /*30a0*/  IMAD.X R45, R160, 0x1, R111.reuse, P4 ;  /* 0x00000001a02d7824 */ /* 0x100fe200020e066f */
[----:B------:R-:W-:Y:S01]  /*30b0*/  IADD3 R42, P3, PT, R73, R110, RZ ;  /* 0x0000006e492a7210 */ /* 0x000fe20007f7e0ff */
[----:B------:R-:W-:Y:S01]  /*30c0*/  VIADD R2, R3, 0xfffffff7 ;  /* 0xfffffff703027836 */ /* 0x000fe20000000000 */
[----:B------:R-:W-:Y:S02]  /*30d0*/  LOP3.LUT P4, RZ, R37, 0x1, RZ, 0xc0, !PT ;  /* 0x0000000125ff7812 */ /* 0x000fe4000788c0ff */
[----:B------:R0:W2:Y:S01]  /*30e0*/  @!P5 LDG.E.U8 R124, desc[UR22][R44.64] ;  /* 0x000000162c7cd981 */ /* 0x0000a2000c1e1100 */
[----:B------:R-:W-:Y:S01]  /*30f0*/  IMAD.X R43, R163, 0x1, R111, P3 ;  /* 0x00000001a32b7824 */ /* 0x000fe200018e066f */
[----:B------:R-:W-:-:S02]  /*3100*/  SHF.R.S32.HI R143, RZ, 0x1f, R76 ;  /* 0x0000001fff8f7819 */ /* 0x000fc4000001144c */
[-C--:B------:R-:W-:Y:S02]  /*3110*/  IADD3 R46, P5, PT, R76, R110.reuse, RZ ;  /* 0x0000006e4c2e7210 */ /* 0x080fe40007fbe0ff */
[----:B------:R-:W-:Y:S01]  /*3120*/  ISETP.GE.U32.AND P3, PT, R2, 0x7fffffd8, PT ;  /* 0x7fffffd80200780c */ /* 0x000fe20003f66070 */
[----:B------:R1:W2:Y:S01]  /*3130*/  @!P0 LDG.E.U8 R129, desc[UR22][R42.64] ;  /* 0x000000162a818981 */ /* 0x0002a2000c1e1100 */
[----:B------:R-:W-:Y:S01]  /*3140*/  SHF.R.U32.HI R37, RZ, 0x7, R8 ;  /* 0x00000007ff257819 */ /* 0x000fe20000011608 */
[----:B------:R-:W-:Y:S01]  /*3150*/  IMAD.X R47, R143, 0x1, R111, P5 ;  /* 0x000000018f2f7824 */ /* 0x000fe200028e066f */
[----:B------:R-:W-:Y:S02]  /*3160*/  SHF.R.S32.HI R159, RZ, 0x1f, R75 ;  /* 0x0000001fff9f7819 */ /* 0x000fe4000001144b */
[-C--:B0-----:R-:W-:Y:S01]  /*3170*/  IADD3 R38, P0, PT, R75, R110.reuse, RZ ;  /* 0x0000006e4b267210 */ /* 0x081fe20007f1e0ff */
[----:B------:R-:W-:Y:S01]  /*3180*/  VIADD R2, R3, 0xfffffff6 ;  /* 0xfffffff603027836 */ /* 0x000fe20000000000 */
[----:B------:R-:W-:Y:S01]  /*3190*/  LOP3.LUT P5, RZ, R37, 0x1, RZ, 0xc0, !PT ;  /* 0x0000000125ff7812 */ /* 0x000fe200078ac0ff */
[----:B------:R-:W2:Y:S01]  /*31a0*/  @P4 LDG.E.U8 R170, desc[UR22][R46.64] ;  /* 0x000000162eaa4981 */ /* 0x000ea2000c1e1100 */
[----:B------:R-:W-:Y:S01]  /*31b0*/  SHF.R.S32.HI R79, RZ, 0x1f, R78 ;  /* 0x0000001fff4f7819 */ /* 0x000fe2000001144e */
[----:B------:R-:W-:Y:S01]  /*31c0*/  IMAD.X R39, R159, 0x1, R111, P0 ;  /* 0x000000019f277824 */ /* 0x000fe200000e066f */
[----:B------:R-:W-:Y:S01]  /*31d0*/  IADD3 R44, P4, PT, R78, R110, RZ ;  /* 0x0000006e4e2c7210 */ /* 0x000fe20007f9e0ff */
[----:B------:R-:W-:Y:S01]  /*31e0*/  VIADD R37, R3, 0xfffffff4 ;  /* 0xfffffff403257836 */ /* 0x000fe20000000000 */
[----:B------:R-:W-:-:S02]  /*31f0*/  ISETP.GE.U32.AND P0, PT, R2, 0x7fffffd7, PT ;  /* 0x7fffffd70200780c */ /* 0x000fc40003f06070 */
[----:B------:R0:W2:Y:S01]  /*3200*/  @!P3 LDG.E.U8 R166, desc[UR22][R38.64] ;  /* 0x0000001626a6b981 */ /* 0x0000a2000c1e1100 */
[----:B------:R-:W-:Y:S01]  /*3210*/  IMAD.X R45, R79, 0x1, R111, P4 ;  /* 0x000000014f2d7824 */ /* 0x000fe200020e066f */
[----:B------:R-:W-:Y:S02]  /*3220*/  SHF.R.S32.HI R156, RZ, 0x1f, R77 ;  /* 0x0000001fff9c7819 */ /* 0x000fe4000001144d */
[-C--:B------:R-:W-:Y:S01]  /*3230*/  IADD3 R40, P3, PT, R77, R110.reuse, RZ ;  /* 0x0000006e4d287210 */ /* 0x080fe20007f7e0ff */
[----:B------:R-:W-:Y:S01]  /*3240*/  VIADD R2, R3, 0xfffffff5 ;  /* 0xfffffff503027836 */ /* 0x000fe20000000000 */
[----:B------:R-:W-:Y:S01]  /*3250*/  ISETP.GE.U32.AND P4, PT, R37, 0x7fffffd5, PT ;  /* 0x7fffffd52500780c */ /* 0x000fe20003f86070 */
[----:B------:R0:W2:Y:S01]  /*3260*/  @P5 LDG.E.U8 R174, desc[UR22][R44.64] ;  /* 0x000000162cae5981 */ /* 0x0000a2000c1e1100 */
[----:B------:R-:W-:Y:S01]  /*3270*/  SHF.R.S32.HI R152, RZ, 0x1f, R81 ;  /* 0x0000001fff987819 */ /* 0x000fe20000011451 */
[----:B------:R-:W-:Y:S01]  /*3280*/  IMAD.X R41, R156, 0x1, R111, P3 ;  /* 0x000000019c297824 */ /* 0x000fe200018e066f */
[----:B-1----:R-:W-:Y:S01]  /*3290*/  IADD3 R42, P5, PT, R81, R110, RZ ;  /* 0x0000006e512a7210 */ /* 0x002fe20007fbe0ff */
[----:B------:R-:W-:Y:S01]  /*32a0*/  VIADD R37, R3, 0xfffffff2 ;  /* 0xfffffff203257836 */ /* 0x000fe20000000000 */
[----:B------:R-:W-:-:S02]  /*32b0*/  ISETP.GE.U32.AND P3, PT, R2, 0x7fffffd6, PT ;  /* 0x7fffffd60200780c */ /* 0x000fc40003f66070 */
[----:B------:R1:W2:Y:S01]  /*32c0*/  @!P0 LDG.E.U8 R146, desc[UR22][R40.64] ;  /* 0x0000001628928981 */ /* 0x0002a2000c1e1100 */
[----:B------:R-:W-:Y:S01]  /*32d0*/  IMAD.X R43, R152, 0x1, R111, P5 ;  /* 0x00000001982b7824 */ /* 0x000fe200028e066f */
[----:B------:R-:W-:Y:S02]  /*32e0*/  SHF.R.S32.HI R155, RZ, 0x1f, R80 ;  /* 0x0000001fff9b7819 */ /* 0x000fe40000011450 */
[-C--:B0-----:R-:W-:Y:S01]  /*32f0*/  IADD3 R38, P0, PT, R80, R110.reuse, RZ ;  /* 0x0000006e50267210 */ /* 0x081fe20007f1e0ff */
[----:B------:R-:W-:Y:S01]  /*3300*/  VIADD R2, R3, 0xfffffff3 ;  /* 0xfffffff303027836 */ /* 0x000fe20000000000 */
[----:B------:R-:W-:Y:S01]  /*3310*/  ISETP.GE.U32.AND P5, PT, R37, 0x7fffffd3, PT ;  /* 0x7fffffd32500780c */ /* 0x000fe20003fa6070 */
[----:B------:R0:W2:Y:S01]  /*3320*/  @!P4 LDG.E.U8 R134, desc[UR22][R42.64] ;  /* 0x000000162a86c981 */ /* 0x0000a2000c1e1100 */
        /* <DEDUP_REMOVED lines=8> */
[-C--:B-1----:R-:W-:Y:S01]  /*33b0*/  IADD3 R40, P3, PT, R82, R110.reuse, RZ ;  /* 0x0000006e52287210 */ /* 0x082fe20007f7e0ff */
[----:B------:R-:W-:Y:S01]  /*33c0*/  VIADD R2, R3, 0xfffffff1 ;  /* 0xfffffff103027836 */ /* 0x000fe20000000000 */
[----:B------:R-:W-:Y:S01]  /*33d0*/  ISETP.GE.U32.AND P4, PT, R37, 0x7fffffd1, PT ;  /* 0x7fffffd12500780c */ /* 0x000fe20003f86070 */
[----:B------:R1:W2:Y:S01]  /*33e0*/  @!P5 LDG.E.U8 R128, desc[UR22][R44.64] ;  /* 0x000000162c80d981 */ /* 0x0002a2000c1e1100 */
[----:B------:R-:W-:Y:S01]  /*33f0*/  SHF.R.S32.HI R144, RZ, 0x1f, R85 ;  /* 0x0000001fff907819 */ /* 0x000fe20000011455 */
[----:B------:R-:W-:Y:S01]  /*3400*/  IMAD.X R41, R151, 0x1, R111, P3 ;  /* 0x0000000197297824 */ /* 0x000fe200018e066f */
[----:B0-----:R-:W-:-:S02]  /*3410*/  IADD3 R42, P5, PT, R85, R110, RZ ;  /* 0x0000006e552a7210 */ /* 0x001fc40007fbe0ff */
[----:B------:R-:W-:Y:S02]  /*3420*/  ISETP.GE.U32.AND P3, PT, R2, 0x7fffffd2, PT ;  /* 0x7fffffd20200780c */ /* 0x000fe40003f66070 */
[----:B------:R-:W-:Y:S01]  /*3430*/  SHF.R.U32.HI R37, RZ, 0xd, R8 ;  /* 0x0000000dff257819 */ /* 0x000fe20000011608 */
[----:B------:R0:W2:Y:S01]  /*3440*/  @!P0 LDG.E.U8 R133, desc[UR22][R40.64] ;  /* 0x0000001628858981 */ /* 0x0000a2000c1e1100 */
[--C-:B------:R-:W-:Y:S01]  /*3450*/  IMAD.X R43, R144, 0x1, R111.reuse, P5 ;  /* 0x00000001902b7824 */ /* 0x100fe200028e066f */
[----:B------:R-:W-:Y:S02]  /*3460*/  SHF.R.S32.HI R147, RZ, 0x1f, R84 ;  /* 0x0000001fff937819 */ /* 0x000fe40000011454 */
[----:B------:R-:W-:Y:S02]  /*3470*/  IADD3 R38, P0, PT, R84, R110, RZ ;  /* 0x0000006e54267210 */ /* 0x000fe40007f1e0ff */
[----:B------:R-:W-:Y:S01]  /*3480*/  LOP3.LUT P5, RZ, R37, 0x1, RZ, 0xc0, !PT ;  /* 0x0000000125ff7812 */ /* 0x000fe200078ac0ff */
[----:B------:R0:W2:Y:S01]  /*3490*/  @!P4 LDG.E.U8 R118, desc[UR22][R42.64] ;  /* 0x000000162a76c981 */ /* 0x0000a2000c1e1100 */
[----:B------:R-:W-:Y:S01]  /*34a0*/  SHF.R.U32.HI R2, RZ, 0xe, R8 ;  /* 0x0000000eff027819 */ /* 0x000fe20000011608 */
[----:B------:R-:W-:Y:S01]  /*34b0*/  IMAD.X R39, R147, 0x1, R111, P0 ;  /* 0x0000000193277824 */ /* 0x000fe200000e066f */
[----:B------:R-:W-:-:S02]  /*34c0*/  SHF.R.S32.HI R139, RZ, 0x1f, R87 ;  /* 0x0000001fff8b7819 */ /* 0x000fc40000011457 */
[-C--:B-1----:R-:W-:Y:S02]  /*34d0*/  IADD3 R44, P4, PT, R87, R110.reuse, RZ ;  /* 0x0000006e572c7210 */ /* 0x082fe40007f9e0ff */
[----:B------:R-:W-:Y:S01]  /*34e0*/  LOP3.LUT P0, RZ, R2, 0x1, RZ, 0xc0, !PT ;  /* 0x0000000102ff7812 */ /* 0x000fe2000780c0ff */
[----:B------:R1:W2:Y:S01]  /*34f0*/  @!P3 LDG.E.U8 R125, desc[UR22][R38.64] ;  /* 0x00000016267db981 */ /* 0x0002a2000c1e1100 */
[----:B------:R-:W-:Y:S01]  /*3500*/  SHF.R.U32.HI R37, RZ, 0xb, R8 ;  /* 0x0000000bff257819 */ /* 0x000fe20000011608 */
[--C-:B------:R-:W-:Y:S01]  /*3510*/  IMAD.X R45, R139, 0x1, R111.reuse, P4 ;  /* 0x000000018b2d7824 */ /* 0x100fe200020e066f */
[----:B------:R-:W-:Y:S02]  /*3520*/  SHF.R.S32.HI R140, RZ, 0x1f, R86 ;  /* 0x0000001fff8c7819 */ /* 0x000fe40000011456 */
[----:B0-----:R-:W-:Y:S02]  /*3530*/  IADD3 R40, P3, PT, R86, R110, RZ ;  /* 0x0000006e56287210 */ /* 0x001fe40007f7e0ff */
[----:B------:R-:W-:Y:S01]  /*3540*/  LOP3.LUT P4, RZ, R37, 0x1, RZ, 0xc0, !PT ;  /* 0x0000000125ff7812 */ /* 0x000fe2000788c0ff */
[----:B------:R0:W2:Y:S01]  /*3550*/  @P5 LDG.E.U8 R157, desc[UR22][R44.64] ;  /* 0x000000162c9d5981 */ /* 0x0000a2000c1e1100 */
[----:B------:R-:W-:Y:S01]  /*3560*/  SHF.R.U32.HI R2, RZ, 0xc, R8 ;  /* 0x0000000cff027819 */ /* 0x000fe20000011608 */
[----:B------:R-:W-:Y:S01]  /*3570*/  IMAD.X R41, R140, 0x1, R111, P3 ;  /* 0x000000018c297824 */ /* 0x000fe200018e066f */
[----:B------:R-:W-:-:S02]  /*3580*/  SHF.R.S32.HI R135, RZ, 0x1f, R89 ;  /* 0x0000001fff877819 */ /* 0x000fc40000011459 */
[-C--:B------:R-:W-:Y:S02]  /*3590*/  IADD3 R42, P5, PT, R89, R110.reuse, RZ ;  /* 0x0000006e592a7210 */ /* 0x080fe40007fbe0ff */
[----:B------:R-:W-:Y:S01]  /*35a0*/  LOP3.LUT P3, RZ, R2, 0x1, RZ, 0xc0, !PT ;  /* 0x0000000102ff7812 */ /* 0x000fe2000786c0ff */
[----:B------:R0:W2:Y:S01]  /*35b0*/  @P0 LDG.E.U8 R150, desc[UR22][R40.64] ;  /* 0x0000001628960981 */ /* 0x0000a2000c1e1100 */
[----:B------:R-:W-:Y:S01]  /*35c0*/  SHF.R.U32.HI R37, RZ, 0x9, R8 ;  /* 0x00000009ff257819 */ /* 0x000fe20000011608 */
[--C-:B------:R-:W-:Y:S01]  /*35d0*/  IMAD.X R43, R135, 0x1, R111.reuse, P5 ;  /* 0x00000001872b7824 */ /* 0x100fe200028e066f */
[----:B------:R-:W-:Y:S02]  /*35e0*/  SHF.R.S32.HI R136, RZ, 0x1f, R88 ;  /* 0x0000001fff887819 */ /* 0x000fe40000011458 */
[----:B-1----:R-:W-:Y:S02]  /*35f0*/  IADD3 R38, P0, PT, R88, R110, RZ ;  /* 0x0000006e58267210 */ /* 0x002fe40007f1e0ff */
[----:B------:R-:W-:Y:S01]  /*3600*/  LOP3.LUT P5, RZ, R37, 0x1, RZ, 0xc0, !PT ;  /* 0x0000000125ff7812 */ /* 0x000fe200078ac0ff */
[----:B------:R1:W2:Y:S01]  /*3610*/  @P4 LDG.E.U8 R141, desc[UR22][R42.64] ;  /* 0x000000162a8d4981 */ /* 0x0002a2000c1e1100 */
[----:B------:R-:W-:Y:S01]  /*3620*/  SHF.R.U32.HI R2, RZ, 0xa, R8 ;  /* 0x0000000aff027819 */ /* 0x000fe20000011608 */
[----:B------:R-:W-:Y:S01]  /*3630*/  IMAD.X R39, R136, 0x1, R111, P0 ;  /* 0x0000000188277824 */ /* 0x000fe200000e066f */
[----:B------:R-:W-:-:S02]  /*3640*/  SHF.R.S32.HI R131, RZ, 0x1f, R91 ;  /* 0x0000001fff837819 */ /* 0x000fc4000001145b */
[-C--:B0-----:R-:W-:Y:S02]  /*3650*/  IADD3 R44, P4, PT, R91, R110.reuse, RZ ;  /* 0x0000006e5b2c7210 */ /* 0x081fe40007f9e0ff */
[----:B------:R-:W-:Y:S01]  /*3660*/  LOP3.LUT P0, RZ, R2, 0x1, RZ, 0xc0, !PT ;  /* 0x0000000102ff7812 */ /* 0x000fe2000780c0ff */
[----:B------:R0:W2:Y:S01]  /*3670*/  @P3 LDG.E.U8 R138, desc[UR22][R38.64] ;  /* 0x00000016268a3981 */ /* 0x0000a2000c1e1100 */
[----:B------:R-:W-:Y:S01]  /*3680*/  SHF.R.S32.HI R132, RZ, 0x1f, R90 ;  /* 0x0000001fff847819 */ /* 0x000fe2000001145a */
[--C-:B------:R-:W-:Y:S01]  /*3690*/  IMAD.X R45, R131, 0x1, R111.reuse, P4 ;  /* 0x00000001832d7824 */ /* 0x100fe200020e066f */
[----:B------:R-:W-:Y:S02]  /*36a0*/  IADD3 R40, P3, PT, R90, R110, RZ ;  /* 0x0000006e5a287210 */ /* 0x000fe40007f7e0ff */
[--C-:B------:R-:W-:Y:S02]  /*36b0*/  SHF.R.U32.HI R37, RZ, 0x6, R8.reuse ;  /* 0x00000006ff257819 */ /* 0x100fe40000011608 */
[----:B------:R-:W2:Y:S01]  /*36c0*/  @P5 LDG.E.U8 R127, desc[UR22][R44.64] ;  /* 0x000000162c7f5981 */ /* 0x000ea2000c1e1100 */
[----:B------:R-:W-:Y:S01]  /*36d0*/  SHF.R.U32.HI R2, RZ, 0x8, R8 ;  /* 0x00000008ff027819 */ /* 0x000fe20000011608 */
[----:B------:R-:W-:Y:S01]  /*36e0*/  IMAD.X R41, R132, 0x1, R111, P3 ;  /* 0x0000000184297824 */ /* 0x000fe200018e066f */
[----:B------:R-:W-:-:S02]  /*36f0*/  SHF.R.S32.HI R94, RZ, 0x1f, R92 ;  /* 0x0000001fff5e7819 */ /* 0x000fc4000001145c */
[-C--:B-1----:R-:W-:Y:S02]  /*3700*/  IADD3 R42, P5, PT, R92, R110.reuse, RZ ;  /* 0x0000006e5c2a7210 */ /* 0x082fe40007fbe0ff */
[----:B------:R-:W-:Y:S01]  /*3710*/  LOP3.LUT P4, RZ, R37, 0x1, RZ, 0xc0, !PT ;  /* 0x0000000125ff7812 */ /* 0x000fe2000788c0ff */
[----:B------:R-:W2:Y:S01]  /*3720*/  @P0 LDG.E.U8 R126, desc[UR22][R40.64] ;  /* 0x00000016287e0981 */ /* 0x000ea2000c1e1100 */
[----:B------:R-:W-:Y:S01]  /*3730*/  LOP3.LUT P3, RZ, R2, 0x1, RZ, 0xc0, !PT ;  /* 0x0000000102ff7812 */ /* 0x000fe2000786c0ff */
[----:B------:R-:W-:Y:S01]  /*3740*/  IMAD.X R43, R94, 0x1, R111, P5 ;  /* 0x000000015e2b7824 */ /* 0x000fe200028e066f */
[----:B------:R-:W-:Y:S02]  /*3750*/  ISETP.GT.AND P0, PT, R175, 0x1f, PT ;  /* 0x0000001faf00780c */ /* 0x000fe40003f04270 */
[----:B------:R-:W-:Y:S02]  /*3760*/  SHF.R.S32.HI R95, RZ, 0x1f, R93 ;  /* 0x0000001fff5f7819 */ /* 0x000fe4000001145d */
[----:B------:R-:W-:-:S02]  /*3770*/  IADD3 R2, P5, PT, R93, R110, RZ ;  /* 0x0000006e5d027210 */ /* 0x000fc40007fbe0ff */
[----:B------:R-:W-:Y:S02]  /*3780*/  SHF.R.U32.HI R37, RZ, 0x5, R8 ;  /* 0x00000005ff257819 */ /* 0x000fe40000011608 */
[----:B------:R-:W-:Y:S01]  /*3790*/  ISETP.LT.AND P0, PT, R172, R3, P0 ;  /* 0x00000003ac00720c */ /* 0x000fe20000701270 */
[----:B------:R-:W-:Y:S01]  /*37a0*/  IMAD.X R3, R95, 0x1, R111, P5 ;  /* 0x000000015f037824 */ /* 0x000fe200028e066f */
[----:B------:R-:W-:Y:S02]  /*37b0*/  PRMT R120, RZ, 0x7610, R120 ;  /* 0x00007610ff787816 */ /* 0x000fe40000000078 */
[----:B------:R-:W-:Y:S02]  /*37c0*/  LOP3.LUT P5, RZ, R37, 0x1, RZ, 0xc0, !PT ;  /* 0x0000000125ff7812 */ /* 0x000fe400078ac0ff */
[----:B------:R-:W-:Y:S01]  /*37d0*/  SHF.R.U32.HI R37, RZ, 0x4, R8 ;  /* 0x00000004ff257819 */ /* 0x000fe20000011608 */
[----:B------:R1:W2:Y:S01]  /*37e0*/  @P4 LDG.E.U8 R154, desc[UR22][R2.64] ;  /* 0x00000016029a4981 */ /* 0x0002a2000c1e1100 */
[----:B------:R-:W-:-:S02]  /*37f0*/  SHF.R.S32.HI R97, RZ, 0x1f, R96 ;  /* 0x0000001fff617819 */ /* 0x000fc40000011460 */
[----:B0-----:R-:W-:Y:S01]  /*3800*/  IADD3 R38, P4, PT, R96, R110, RZ ;  /* 0x0000006e60267210 */ /* 0x001fe20007f9e0ff */
[----:B------:R0:W2:Y:S01]  /*3810*/  @P3 LDG.E.U8 R120, desc[UR22][R42.64] ;  /* 0x000000162a783981 */ /* 0x0000a2000c1e1100 */
[----:B------:R-:W-:Y:S02]  /*3820*/  LOP3.LUT P3, RZ, R37, 0x1, RZ, 0xc0, !PT ;  /* 0x0000000125ff7812 */ /* 0x000fe4000786c0ff */
[----:B------:R-:W-:Y:S01]  /*3830*/  SHF.R.U32.HI R37, RZ, 0x3, R8 ;  /* 0x00000003ff257819 */ /* 0x000fe20000011608 */
[----:B------:R-:W-:Y:S01]  /*3840*/  IMAD.X R39, R97, 0x1, R111, P4 ;  /* 0x0000000161277824 */ /* 0x000fe200020e066f */
[----:B------:R-:W-:Y:S02]  /*3850*/  PRMT R161, RZ, 0x7610, R161 ;  /* 0x00007610ffa17816 */ /* 0x000fe400000000a1 */
[----:B------:R-:W-:Y:S01]  /*3860*/  LOP3.LUT P4, RZ, R37, 0x1, RZ, 0xc0, !PT ;  /* 0x0000000125ff7812 */ /* 0x000fe2000788c0ff */
[----:B------:R-:W-:Y:S02]  /*3870*/  IMAD R37, R172, R123, RZ ;  /* 0x0000007bac257224 */ /* 0x000fe400078e02ff */
[C---:B------:R-:W-:Y:S01]  /*3880*/  IMAD R98, R122.reuse, 0x1b, RZ ;  /* 0x0000001b7a627824 */ /* 0x040fe200078e02ff */
[----:B------:R-:W2:Y:S01]  /*3890*/  @P5 LDG.E.U8 R161, desc[UR22][R38.64] ;  /* 0x0000001626a15981 */ /* 0x000ea2000c1e1100 */
[----:B------:R-:W-:Y:S01]  /*38a0*/  IMAD R100, R122, 0x1c, RZ ;  /* 0x0000001c7a647824 */ /* 0x000fe200078e02ff */
[----:B------:R-:W-:Y:S01]  /*38b0*/  IADD3 R107, P5, PT, R37, UR18, RZ ;  /* 0x00000012256b7c10 */ /* 0x000fe2000ffbe0ff */
[----:B------:R-:W-:Y:S01]  /*38c0*/  IMAD R25, R25, UR5, RZ ;  /* 0x0000000519197c24 */ /* 0x000fe2000f8e02ff */
[----:B------:R-:W-:-:S02]  /*38d0*/  SHF.R.S32.HI R99, RZ, 0x1f, R98 ;  /* 0x0000001fff637819 */ /* 0x000fc40000011462 */
[-C--:B-1----:R-:W-:Y:S02]  /*38e0*/  IADD3 R2, P6, PT, R98, R110.reuse, RZ ;  /* 0x0000006e62027210 */ /* 0x082fe40007fde0ff */
[----:B------:R-:W-:Y:S01]  /*38f0*/  LEA.HI.X.SX32 R109, R37, UR19, 0x1, P5 ;  /* 0x00000013256d7c11 */ /* 0x000fe2000a8f0eff */
[----:B------:R-:W-:Y:S01]  /*3900*/  IMAD R34, R34, UR5, RZ ;  /* 0x0000000522227c24 */ /* 0x000fe2000f8e02ff */
[----:B------:R-:W-:Y:S01]  /*3910*/  SHF.R.S32.HI R101, RZ, 0x1f, R100 ;  /* 0x0000001fff657819 */ /* 0x000fe20000011464 */
[--C-:B------:R-:W-:Y:S01]  /*3920*/  IMAD.X R3, R99, 0x1, R111.reuse, P6 ;  /* 0x0000000163037824 */ /* 0x100fe200030e066f */
[----:B------:R-:W-:Y:S01]  /*3930*/  IADD3 R104, P5, PT, R100, R110, RZ ;  /* 0x0000006e64687210 */ /* 0x000fe20007fbe0ff */
[----:B------:R-:W-:Y:S01]  /*3940*/  IMAD R27, R27, UR5, RZ ;  /* 0x000000051b1b7c24 */ /* 0x000fe2000f8e02ff */
[-C--:B------:R-:W-:Y:S01]  /*3950*/  IADD3 R65, P6, PT, R25, R107.reuse, RZ ;  /* 0x0000006b19417210 */ /* 0x080fe20007fde0ff */
[----:B------:R-:W-:Y:S02]  /*3960*/  IMAD R36, R36, UR5, RZ ;  /* 0x0000000524247c24 */ /* 0x000fe4000f8e02ff */
[----:B------:R-:W-:Y:S01]  /*3970*/  IMAD.X R105, R101, 0x1, R111, P5 ;  /* 0x0000000165697824 */ /* 0x000fe200028e066f */
[----:B------:R-:W-:Y:S01]  /*3980*/  IADD3 R64, P5, PT, R34, R107, RZ ;  /* 0x0000006b22407210 */ /* 0x000fe20007fbe0ff */
[----:B------:R-:W-:Y:S01]  /*3990*/  IMAD R29, R29, UR5, RZ ;  /* 0x000000051d1d7c24 */ /* 0x000fe2000f8e02ff */
[----:B------:R-:W-:-:S02]  /*39a0*/  LEA.HI.X.SX32 R63, R25, R109, 0x1, P6 ;  /* 0x0000006d193f7211 */ /* 0x000fc400030f0eff */
[----:B------:R-:W-:Y:S01]  /*39b0*/  IADD3 R61, P6, PT, R27, R107, RZ ;  /* 0x0000006b1b3d7210 */ /* 0x000fe20007fde0ff */
[----:B------:R-:W-:Y:S01]  /*39c0*/  IMAD R23, R23, UR5, RZ ;  /* 0x0000000517177c24 */ /* 0x000fe2000f8e02ff */
[----:B------:R-:W-:Y:S01]  /*39d0*/  LEA.HI.X.SX32 R62, R34, R109, 0x1, P5 ;  /* 0x0000006d223e7211 */ /* 0x000fe200028f0eff */
[----:B------:R-:W-:Y:S01]  /*39e0*/  IMAD R31, R31, UR5, RZ ;  /* 0x000000051f1f7c24 */ /* 0x000fe2000f8e02ff */
[----:B------:R-:W-:Y:S02]  /*39f0*/  IADD3 R59, P5, PT, R36, R107, RZ ;  /* 0x0000006b243b7210 */ /* 0x000fe40007fbe0ff */
[----:B------:R-:W-:Y:S02]  /*3a00*/  LEA.HI.X.SX32 R58, R27, R109, 0x1, P6 ;  /* 0x0000006d1b3a7211 */ /* 0x000fe400030f0eff */
[----:B------:R-:W-:Y:S01]  /*3a10*/  IADD3 R60, P6, PT, R29, R107, RZ ;  /* 0x0000006b1d3c7210 */ /* 0x000fe20007fde0ff */
[----:B------:R-:W-:Y:S01]  /*3a20*/  IMAD R18, R18, UR5, RZ ;  /* 0x0000000512127c24 */ /* 0x000fe2000f8e02ff */
[----:B------:R-:W-:Y:S01]  /*3a30*/  LEA.HI.X.SX32 R57, R36, R109, 0x1, P5 ;  /* 0x0000006d24397211 */ /* 0x000fe200028f0eff */
[----:B------:R-:W-:Y:S01]  /*3a40*/  IMAD R32, R32, UR5, RZ ;  /* 0x0000000520207c24 */ /* 0x000fe2000f8e02ff */
[----:B------:R-:W-:-:S02]  /*3a50*/  IADD3 R55, P5, PT, R23, R107, RZ ;  /* 0x0000006b17377210 */ /* 0x000fc40007fbe0ff */
[----:B------:R-:W-:Y:S02]  /*3a60*/  LEA.HI.X.SX32 R56, R29, R109, 0x1, P6 ;  /* 0x0000006d1d387211 */ /* 0x000fe400030f0eff */
        /* <DEDUP_REMOVED lines=12> */
[----:B------:R-:W-:Y:S02]  /*3b30*/  PRMT R142, RZ, 0x7610, R142 ;  /* 0x00007610ff8e7816 */ /* 0x000fe4000000008e */
[----:B------:R-:W-:Y:S01]  /*3b40*/  IADD3 R48, P6, PT, R30, R107, RZ ;  /* 0x0000006b1e307210 */ /* 0x000fe20007fde0ff */
[----:B------:R-:W-:Y:S01]  /*3b50*/  IMAD R24, R24, UR5, RZ ;  /* 0x0000000518187c24 */ /* 0x000fe2000f8e02ff */
[----:B------:R-:W-:Y:S02]  /*3b60*/  SHF.R.U32.HI R40, RZ, 0x2, R8 ;  /* 0x00000002ff287819 */ /* 0x000fe40000011608 */
[----:B------:R-:W-:Y:S01]  /*3b70*/  LEA.HI.X.SX32 R45, R22, R109, 0x1, P5 ;  /* 0x0000006d162d7211 */ /* 0x000fe200028f0eff */
[----:B------:R-:W-:Y:S01]  /*3b80*/  IMAD R33, R33, UR5, RZ ;  /* 0x0000000521217c24 */ /* 0x000fe2000f8e02ff */
[----:B0-----:R-:W-:Y:S01]  /*3b90*/  IADD3 R43, P5, PT, R16, R107, RZ ;  /* 0x0000006b102b7210 */ /* 0x001fe20007fbe0ff */
[----:B------:R0:W2:Y:S01]  /*3ba0*/  @P3 LDG.E.U8 R142, desc[UR22][R2.64] ;  /* 0x00000016028e3981 */ /* 0x0000a2000c1e1100 */
[----:B------:R-:W-:-:S02]  /*3bb0*/  LEA.HI.X.SX32 R44, R30, R109, 0x1, P6 ;  /* 0x0000006d1e2c7211 */ /* 0x000fc400030f0eff */
[----:B------:R-:W-:Y:S02]  /*3bc0*/  IADD3 R41, P6, PT, R26, R107, RZ ;  /* 0x0000006b1a297210 */ /* 0x000fe40007fde0ff */
[----:B------:R-:W-:Y:S01]  /*3bd0*/  LOP3.LUT P3, RZ, R40, 0x1, RZ, 0xc0, !PT ;  /* 0x0000000128ff7812 */ /* 0x000fe2000786c0ff */
[----:B------:R-:W-:Y:S01]  /*3be0*/  IMAD R14, R14, UR5, RZ ;  /* 0x000000050e0e7c24 */ /* 0x000fe2000f8e02ff */
[----:B------:R-:W-:Y:S02]  /*3bf0*/  LEA.HI.X.SX32 R40, R16, R109, 0x1, P5 ;  /* 0x0000006d10287211 */ /* 0x000fe400028f0eff */
[----:B------:R-:W-:Y:S01]  /*3c00*/  IADD3 R42, P5, PT, R24, R107, RZ ;  /* 0x0000006b182a7210 */ /* 0x000fe20007fbe0ff */
[----:B0-----:R-:W-:Y:S01]  /*3c10*/  IMAD R2, R35, UR5, RZ ;  /* 0x0000000523027c24 */ /* 0x001fe2000f8e02ff */
        /* <DEDUP_REMOVED lines=19> */
[----:B------:R-:W-:Y:S02]  /*3d50*/  IADD3 R25, P6, PT, R21, R107, RZ ;  /* 0x0000006b15197210 */ /* 0x000fe40007fde0ff */
[----:B------:R-:W-:Y:S01]  /*3d60*/  LEA.HI.X.SX32 R26, R12, R109, 0x1, P5 ;  /* 0x0000006d0c1a7211 */ /* 0x000fe200028f0eff */
[----:B------:R-:W-:Y:S01]  /*3d70*/  IMAD R15, R15, UR5, RZ ;  /* 0x000000050f0f7c24 */ /* 0x000fe2000f8e02ff */
[----:B------:R-:W-:Y:S02]  /*3d80*/  IADD3 R23, P5, PT, R20, R107, RZ ;  /* 0x0000006b14177210 */ /* 0x000fe40007fbe0ff */
[----:B------:R-:W-:Y:S02]  /*3d90*/  LEA.HI.X.SX32 R22, R21, R109, 0x1, P6 ;  /* 0x0000006d15167211 */ /* 0x000fe400030f0eff */
[----:B------:R-:W-:Y:S01]  /*3da0*/  IADD3 R24, P6, PT, R17, R107, RZ ;  /* 0x0000006b11187210 */ /* 0x000fe20007fde0ff */
[----:B------:R-:W-:Y:S01]  /*3db0*/  IMAD R10, R10, UR5, RZ ;  /* 0x000000050a0a7c24 */ /* 0x000fe2000f8e02ff */
[-C--:B------:R-:W-:Y:S01]  /*3dc0*/  LEA.HI.X.SX32 R21, R20, R109.reuse, 0x1, P5 ;  /* 0x0000006d14157211 */ /* 0x080fe200028f0eff */
[----:B------:R-:W-:Y:S01]  /*3dd0*/  IMAD R102, R11, UR5, RZ ;  /* 0x000000050b667c24 */ /* 0x000fe2000f8e02ff */
[----:B------:R-:W-:-:S02]  /*3de0*/  LEA.HI.X.SX32 R20, R17, R109, 0x1, P6 ;  /* 0x0000006d11147211 */ /* 0x000fc400030f0eff */
[-C--:B------:R-:W-:Y:S01]  /*3df0*/  IADD3 R17, P6, PT, R15, R107.reuse, RZ ;  /* 0x0000006b0f117210 */ /* 0x080fe20007fde0ff */
[----:B------:R-:W-:Y:S01]  /*3e00*/  IMAD R3, R13, UR5, RZ ;  /* 0x000000050d037c24 */ /* 0x000fe2000f8e02ff */
[----:B------:R-:W-:Y:S01]  /*3e10*/  IADD3 R19, P5, PT, R10, R107, RZ ;  /* 0x0000006b0a137210 */ /* 0x000fe20007fbe0ff */
[----:B------:R-:W-:Y:S01]  /*3e20*/  IMAD R103, R9, UR5, RZ ;  /* 0x0000000509677c24 */ /* 0x000fe2000f8e02ff */
[----:B------:R-:W-:Y:S02]  /*3e30*/  LEA.HI.X.SX32 R15, R15, R109, 0x1, P6 ;  /* 0x0000006d0f0f7211 */ /* 0x000fe400030f0eff */
[----:B------:R-:W-:Y:S02]  /*3e40*/  IADD3 R13, P6, PT, R102, R107, RZ ;  /* 0x0000006b660d7210 */ /* 0x000fe40007fde0ff */
[-C--:B------:R-:W-:Y:S01]  /*3e50*/  LEA.HI.X.SX32 R16, R10, R109.reuse, 0x1, P5 ;  /* 0x0000006d0a107211 */ /* 0x080fe200028f0eff */
[----:B------:R-:W-:Y:S01]  /*3e60*/  IMAD R2, R4, UR5, RZ ;  /* 0x0000000504027c24 */ /* 0x000fe2000f8e02ff */
[----:B------:R-:W-:-:S02]  /*3e70*/  LEA.HI.X.SX32 R10, R102, R109, 0x1, P6 ;  /* 0x0000006d660a7211 */ /* 0x000fc400030f0eff */
[-C--:B------:R-:W-:Y:S01]  /*3e80*/  IADD3 R12, P6, PT, R103, R107.reuse, RZ ;  /* 0x0000006b670c7210 */ /* 0x080fe20007fde0ff */
[----:B------:R-:W-:Y:S01]  /*3e90*/  IMAD R106, R5, UR5, RZ ;  /* 0x00000005056a7c24 */ /* 0x000fe2000f8e02ff */
[----:B------:R-:W-:Y:S02]  /*3ea0*/  SHF.R.U32.HI R102, RZ, 0x1, R8 ;  /* 0x00000001ff667819 */ /* 0x000fe40000011608 */
[----:B------:R-:W-:Y:S02]  /*3eb0*/  IADD3 R18, P5, PT, R3, R107, RZ ;  /* 0x0000006b03127210 */ /* 0x000fe40007fbe0ff */
[----:B------:R-:W-:Y:S02]  /*3ec0*/  LEA.HI.X.SX32 R8, R103, R109, 0x1, P6 ;  /* 0x0000006d67087211 */ /* 0x000fe400030f0eff */
[----:B------:R-:W-:Y:S02]  /*3ed0*/  IADD3 R5, P6, PT, R2, R107, RZ ;  /* 0x0000006b02057210 */ /* 0x000fe40007fde0ff */
[----:B------:R-:W-:-:S02]  /*3ee0*/  LEA.HI.X.SX32 R14, R3, R109, 0x1, P5 ;  /* 0x0000006d030e7211 */ /* 0x000fc400028f0eff */
[----:B------:R-:W-:Y:S01]  /*3ef0*/  LEA.HI.X.SX32 R3, R2, R109, 0x1, P6 ;  /* 0x0000006d02037211 */ /* 0x000fe200030f0eff */
[----:B------:R-:W-:Y:S01]  /*3f00*/  @P0 IMAD.MOV.U32 R103, RZ, RZ, R63 ;  /* 0x000000ffff670224 */ /* 0x000fe200078e003f */
[----:B------:R-:W-:Y:S02]  /*3f10*/  PRMT R145, RZ, 0x7610, R145 ;  /* 0x00007610ff917816 */ /* 0x000fe40000000091 */
[----:B------:R-:W-:Y:S01]  /*3f20*/  LOP3.LUT P6, RZ, R102, 0x1, RZ, 0xc0, !PT ;  /* 0x0000000166ff7812 */ /* 0x000fe200078cc0ff */
[----:B------:R-:W-:Y:S01]  /*3f30*/  @P0 IMAD.MOV.U32 R102, RZ, RZ, R65 ;  /* 0x000000ffff660224 */ /* 0x000fe200078e0041 */
[----:B------:R-:W-:-:S04]  /*3f40*/  PRMT R149, RZ, 0x7610, R149 ;  /* 0x00007610ff957816 */ /* 0x000fc80000000095 */
[----:B------:R0:W2:Y:S01]  /*3f50*/  @P0 LDG.E.U8 R145, desc[UR22][R102.64] ;  /* 0x0000001666910981 */ /* 0x0000a2000c1e1100 */
[----:B------:R-:W-:Y:S01]  /*3f60*/  PRMT R169, RZ, 0x7610, R169 ;  /* 0x00007610ffa97816 */ /* 0x000fe200000000a9 */
[----:B0-----:R-:W-:Y:S02]  /*3f70*/  @P0 IMAD.MOV.U32 R102, RZ, RZ, R64 ;  /* 0x000000ffff660224 */ /* 0x001fe400078e0040 */
[----:B------:R-:W-:-:S05]  /*3f80*/  @P0 IMAD.MOV.U32 R103, RZ, RZ, R62 ;  /* 0x000000ffff670224 */ /* 0x000fca00078e003e */
        /* <DEDUP_REMOVED lines=53> */
[----:B------:R-:W-:Y:S01]  /*42e0*/  IMAD R7, R7, UR5, RZ ;  /* 0x0000000507077c24 */ /* 0x000fe2000f8e02ff */
[----:B------:R-:W-:Y:S01]  /*42f0*/  PRMT R201, RZ, 0x7610, R201 ;  /* 0x00007610ffc97816 */ /* 0x000fe200000000c9 */
[----:B0-----:R-:W-:Y:S02]  /*4300*/  @P0 IMAD.MOV.U32 R102, RZ, RZ, R35 ;  /* 0x000000ffff660224 */ /* 0x001fe400078e0023 */
[----:B------:R-:W-:Y:S01]  /*4310*/  @P0 IMAD.MOV.U32 R103, RZ, RZ, R33 ;  /* 0x000000ffff670224 */ /* 0x000fe200078e0021 */
[----:B------:R-:W-:Y:S01]  /*4320*/  IADD3 R11, P5, PT, R7, R107, RZ ;  /* 0x0000006b070b7210 */ /* 0x000fe20007fbe0ff */
[----:B------:R-:W-:-:S03]  /*4330*/  IMAD R6, R6, UR5, RZ ;  /* 0x0000000506067c24 */ /* 0x000fc6000f8e02ff */
[----:B------:R0:W2:Y:S01]  /*4340*/  @P0 LDG.E.U8 R199, desc[UR22][R102.64] ;  /* 0x0000001666c70981 */ /* 0x0000a2000c1e1100 */
[----:B------:R-:W-:Y:S02]  /*4350*/  PRMT R203, RZ, 0x7610, R203 ;  /* 0x00007610ffcb7816 */ /* 0x000fe400000000cb */
[----:B------:R-:W-:Y:S01]  /*4360*/  LEA.HI.X.SX32 R9, R7, R109, 0x1, P5 ;  /* 0x0000006d07097211 */ /* 0x000fe200028f0eff */
[----:B0-----:R-:W-:Y:S02]  /*4370*/  @P0 IMAD.MOV.U32 R102, RZ, RZ, R36 ;  /* 0x000000ffff660224 */ /* 0x001fe400078e0024 */
[----:B------:R-:W-:Y:S01]  /*4380*/  @P0 IMAD.MOV.U32 R103, RZ, RZ, R32 ;  /* 0x000000ffff670224 */ /* 0x000fe200078e0020 */
[----:B------:R-:W-:-:S04]  /*4390*/  IADD3 R7, P5, PT, R6, R107, RZ ;  /* 0x0000006b06077210 */ /* 0x000fc80007fbe0ff */
[----:B------:R0:W3:Y:S01]  /*43a0*/  @P0 LDG.E.U8 R201, desc[UR22][R102.64] ;  /* 0x0000001666c90981 */ /* 0x0000e2000c1e1100 */
[----:B------:R-:W-:Y:S02]  /*43b0*/  PRMT R207, RZ, 0x7610, R207 ;  /* 0x00007610ffcf7816 */ /* 0x000fe400000000cf */
[----:B------:R-:W-:Y:S01]  /*43c0*/  LEA.HI.X.SX32 R4, R6, R109, 0x1, P5 ;  /* 0x0000006d06047211 */ /* 0x000fe200028f0eff */
[----:B0-----:R-:W-:Y:S02]  /*43d0*/  @P0 IMAD.MOV.U32 R102, RZ, RZ, R31 ;  /* 0x000000ffff660224 */ /* 0x001fe400078e001f */
[----:B------:R-:W-:Y:S01]  /*43e0*/  @P0 IMAD.MOV.U32 R103, RZ, RZ, R28 ;  /* 0x000000ffff670224 */ /* 0x000fe200078e001c */
[C---:B------:R-:W-:Y:S01]  /*43f0*/  IADD3 R6, P5, PT, R106.reuse, R107, RZ ;  /* 0x0000006b6a067210 */ /* 0x040fe20007fbe0ff */
[----:B------:R-:W3:Y:S04]  /*4400*/  @P4 LDG.E.U8 R207, desc[UR22][R104.64] ;  /* 0x0000001668cf4981 */ /* 0x000ee8000c1e1100 */
[----:B------:R0:W3:Y:S01]  /*4410*/  @P0 LDG.E.U8 R203, desc[UR22][R102.64] ;  /* 0x0000001666cb0981 */ /* 0x0000e2000c1e1100 */
[----:B------:R-:W-:Y:S01]  /*4420*/  LEA.HI.X.SX32 R2, R106, R109, 0x1, P5 ;  /* 0x0000006d6a027211 */ /* 0x000fe200028f0eff */
[----:B------:R-:W-:Y:S01]  /*4430*/  @P0 IMAD.MOV.U32 R106, RZ, RZ, R29 ;  /* 0x000000ffff6a0224 */ /* 0x000fe200078e001d */
[----:B------:R-:W-:Y:S01]  /*4440*/  PRMT R205, RZ, 0x7610, R205 ;  /* 0x00007610ffcd7816 */ /* 0x000fe200000000cd */
[----:B------:R-:W-:-:S02]  /*4450*/  @P0 IMAD.MOV.U32 R107, RZ, RZ, R27 ;  /* 0x000000ffff6b0224 */ /* 0x000fc400078e001b */
[----:B0-----:R-:W-:-:S03]  /*4460*/  IMAD R103, R122, 0x1d, RZ ;  /* 0x0000001d7a677824 */ /* 0x001fc600078e02ff */
[----:B------:R0:W5:Y:S01]  /*4470*/  @P0 LDG.E.U8 R205, desc[UR22][R106.64] ;  /* 0x000000166acd0981 */ /* 0x000162000c1e1100 */
[----:B------:R-:W-:Y:S01]  /*4480*/  IMAD R104, R122, 0x1e, RZ ;  /* 0x0000001e7a687824 */ /* 0x000fe200078e02ff */
[----:B------:R-:W-:Y:S02]  /*4490*/  SHF.R.S32.HI R105, RZ, 0x1f, R103 ;  /* 0x0000001fff697819 */ /* 0x000fe40000011467 */
[-C--:B------:R-:W-:Y:S01]  /*44a0*/  IADD3 R114, P4, PT, R103, R110.reuse, RZ ;  /* 0x0000006e67727210 */ /* 0x080fe20007f9e0ff */
[----:B------:R-:W-:Y:S01]  /*44b0*/  @P0 IMAD.MOV.U32 R108, RZ, RZ, R30 ;  /* 0x000000ffff6c0224 */ /* 0x000fe200078e001e */
[----:B------:R-:W-:Y:S01]  /*44c0*/  PRMT R211, RZ, 0x7610, R211 ;  /* 0x00007610ffd37816 */ /* 0x000fe200000000d3 */
[----:B------:R-:W-:Y:S01]  /*44d0*/  @P0 IMAD.MOV.U32 R109, RZ, RZ, R26 ;  /* 0x000000ffff6d0224 */ /* 0x000fe200078e001a */
[----:B0-----:R-:W-:Y:S01]  /*44e0*/  SHF.R.S32.HI R107, RZ, 0x1f, R104 ;  /* 0x0000001fff6b7819 */ /* 0x001fe20000011468 */
[--C-:B------:R-:W-:Y:S01]  /*44f0*/  IMAD.X R115, R105, 0x1, R111.reuse, P4 ;  /* 0x0000000169737824 */ /* 0x100fe200020e066f */
[-C--:B------:R-:W-:Y:S01]  /*4500*/  IADD3 R112, P4, PT, R104, R110.reuse, RZ ;  /* 0x0000006e68707210 */ /* 0x080fe20007f9e0ff */
[----:B------:R-:W-:Y:S01]  /*4510*/  IMAD R106, R122, 0x1f, RZ ;  /* 0x0000001f7a6a7824 */ /* 0x000fe200078e02ff */
[----:B------:R0:W5:Y:S03]  /*4520*/  @P0 LDG.E.U8 R211, desc[UR22][R108.64] ;  /* 0x000000166cd30981 */ /* 0x000166000c1e1100 */
[----:B------:R-:W-:Y:S01]  /*4530*/  IMAD.X R113, R107, 0x1, R111, P4 ;  /* 0x000000016b717824 */ /* 0x000fe200020e066f */
[----:B------:R-:W-:-:S02]  /*4540*/  IADD3 R110, P4, PT, R106, R110, RZ ;  /* 0x0000006e6a6e7210 */ /* 0x000fc40007f9e0ff */
[----:B------:R-:W-:Y:S02]  /*4550*/  PRMT R176, RZ, 0x7610, R176 ;  /* 0x00007610ffb07816 */ /* 0x000fe400000000b0 */
[----:B0-----:R-:W-:-:S05]  /*4560*/  SHF.R.S32.HI R108, RZ, 0x1f, R106 ;  /* 0x0000001fff6c7819 */ /* 0x001fca000001146a */
[----:B------:R-:W-:Y:S01]  /*4570*/  IMAD.X R111, R108, 0x1, R111, P4 ;  /* 0x000000016c6f7824 */ /* 0x000fe200020e066f */
[----:B------:R-:W-:-:S04]  /*4580*/  PRMT R213, RZ, 0x7610, R213 ;  /* 0x00007610ffd57816 */ /* 0x000fc800000000d5 */
[----:B------:R0:W5:Y:S01]  /*4590*/  @!P2 LDG.E.U8 R176, desc[UR22][R110.64] ;  /* 0x000000166eb0a981 */ /* 0x000162000c1e1100 */
[----:B------:R-:W-:Y:S01]  /*45a0*/  PRMT R215, RZ, 0x7610, R215 ;  /* 0x00007610ffd77816 */ /* 0x000fe200000000d7 */
[----:B0-----:R-:W-:Y:S02]  /*45b0*/  @P0 IMAD.MOV.U32 R110, RZ, RZ, R25 ;  /* 0x000000ffff6e0224 */ /* 0x001fe400078e0019 */
[----:B------:R-:W-:-:S05]  /*45c0*/  @P0 IMAD.MOV.U32 R111, RZ, RZ, R22 ;  /* 0x000000ffff6f0224 */ /* 0x000fca00078e0016 */
[----:B------:R0:W5:Y:S01]  /*45d0*/  @P0 LDG.E.U8 R213, desc[UR22][R110.64] ;  /* 0x000000166ed50981 */ /* 0x000162000c1e1100 */
        /* <DEDUP_REMOVED lines=34> */
[----:B------:R-:W-:Y:S01]  /*4800*/  @P0 IMAD.MOV.U32 R111, RZ, RZ, R4 ;  /* 0x000000ffff6f0224 */ /* 0x000fe200078e0004 */
[----:B------:R-:W-:-:S04]  /*4810*/  PRMT R102, RZ, 0x7610, R102 ;  /* 0x00007610ff667816 */ /* 0x000fc80000000066 */
[----:B------:R0:W5:Y:S01]  /*4820*/  @P0 LDG.E.U8 R231, desc[UR22][R110.64] ;  /* 0x000000166ee70981 */ /* 0x000162000c1e1100 */
[----:B------:R-:W-:Y:S02]  /*4830*/  PRMT R209, RZ, 0x7610, R209 ;  /* 0x00007610ffd17816 */ /* 0x000fe400000000d1 */
[----:B------:R-:W-:Y:S01]  /*4840*/  PRMT R235, RZ, 0x7610, R235 ;  /* 0x00007610ffeb7816 */ /* 0x000fe200000000eb */
[----:B------:R-:W5:Y:S04]  /*4850*/  @P3 LDG.E.U8 R102, desc[UR22][R114.64] ;  /* 0x0000001672663981 */ /* 0x000f68000c1e1100 */
[----:B------:R-:W5:Y:S01]  /*4860*/  @P6 LDG.E.U8 R209, desc[UR22][R112.64] ;  /* 0x0000001670d16981 */ /* 0x000f62000c1e1100 */
[----:B0-----:R-:W-:Y:S02]  /*4870*/  @P0 IMAD.MOV.U32 R110, RZ, RZ, R5 ;  /* 0x000000ffff6e0224 */ /* 0x001fe400078e0005 */
[----:B------:R-:W-:-:S05]  /*4880*/  @P0 IMAD.MOV.U32 R111, RZ, RZ, R3 ;  /* 0x000000ffff6f0224 */ /* 0x000fca00078e0003 */
[----:B------:R0:W5:Y:S02]  /*4890*/  @P0 LDG.E.U8 R233, desc[UR22][R110.64] ;  /* 0x000000166ee90981 */ /* 0x000164000c1e1100 */
[----:B0-----:R-:W-:Y:S02]  /*48a0*/  @P0 IMAD.MOV.U32 R110, RZ, RZ, R6 ;  /* 0x000000ffff6e0224 */ /* 0x001fe400078e0006 */
[----:B------:R-:W-:-:S05]  /*48b0*/  @P0 IMAD.MOV.U32 R111, RZ, RZ, R2 ;  /* 0x000000ffff6f0224 */ /* 0x000fca00078e0002 */
[----:B------:R0:W5:Y:S01]  /*48c0*/  @P0 LDG.E.U8 R235, desc[UR22][R110.64] ;  /* 0x000000166eeb0981 */ /* 0x000162000c1e1100 */
[----:B------:R-:W-:Y:S02]  /*48d0*/  SHF.R.S32.HI R112, RZ, 0x7, R165 ;  /* 0x00000007ff707819 */ /* 0x000fe400000114a5 */
[C---:B------:R-:W-:Y:S02]  /*48e0*/  LOP3.LUT R109, R165.reuse, 0x7f, RZ, 0xc0, !PT ;  /* 0x0000007fa56d7812 */ /* 0x040fe400078ec0ff */
[----:B------:R-:W-:Y:S01]  /*48f0*/  LOP3.LUT R114, R165, 0x80, RZ, 0xc0, !PT ;  /* 0x00000080a5727812 */ /* 0x000fe200078ec0ff */
[----:B------:R-:W-:-:S04]  /*4900*/  @!UP1 UIADD3 UR4, UPT, UPT, -UR4, 0x100000, URZ ;  /* 0x0010000004049890 */ /* 0x000fc8000fffe1ff */
[----:B------:R-:W-:Y:S02]  /*4910*/  @!UP1 USHF.L.U32 UR5, UR4, 0xb, URZ ;  /* 0x0000000b04059899 */ /* 0x000fe400080006ff */
[----:B------:R-:W-:Y:S01]  /*4920*/  @!UP1 USHF.L.U32 UR4, UR4, 0x1, URZ ;  /* 0x0000000104049899 */ /* 0x000fe200080006ff */
[----:B------:R-:W-:Y:S01]  /*4930*/  SGXT R112, R112, 0x1 ;  /* 0x000000017070781a */ /* 0x000fe20000000200 */
[----:B------:R-:W-:Y:S01]  /*4940*/  IMAD R109, R114, 0x20, R109 ;  /* 0x00000020726d7824 */ /* 0x000fe200078e026d */
[----:B------:R-:W-:Y:S02]  /*4950*/  VOTEU.ALL UP1, P1 ;  /* 0x0000000000ff7886 */ /* 0x000fe40000820000 */
[----:B------:R-:W-:Y:S02]  /*4960*/  LOP3.LUT R112, R112, 0x90, RZ, 0xc0, !PT ;  /* 0x0000009070707812 */ /* 0x000fe400078ec0ff */
[----:B0-----:R-:W-:Y:S02]  /*4970*/  LOP3.LUT R111, R109, 0x10, RZ, 0x3c, !PT ;  /* 0x000000106d6f7812 */ /* 0x001fe400078e3cff */
[----:B------:R-:W-:-:S02]  /*4980*/  LOP3.LUT R110, R112, 0x7f, R165, 0x78, !PT ;  /* 0x0000007f706e7812 */ /* 0x000fc400078e78a5 */
[C---:B------:R-:W-:Y:S01]  /*4990*/  LOP3.LUT R112, R109.reuse, 0x20, RZ, 0x3c, !PT ;  /* 0x000000206d707812 */ /* 0x040fe200078e3cff */
[----:B------:R0:W1:Y:S01]  /*49a0*/  @!UP1 SYNCS.EXCH.64 URZ, [UR11+0x8008], UR4 ;  /* 0x008008040bff95b2 */ /* 0x0000620008000100 */
[C---:B------:R-:W-:Y:S01]  /*49b0*/  LOP3.LUT R113, R109.reuse, 0x30, RZ, 0x3c, !PT ;  /* 0x000000306d717812 */ /* 0x040fe200078e3cff */
[----:B--2---:R-:W-:Y:S01]  /*49c0*/  STS.U8 [R109+UR11], R158 ;  /* 0x0000009e6d007988 */ /* 0x004fe2000800000b */
[----:B------:R-:W-:-:S03]  /*49d0*/  LOP3.LUT R114, R109, 0x40, RZ, 0x3c, !PT ;  /* 0x000000406d727812 */ /* 0x000fc600078e3cff */
[----:B------:R-:W-:Y:S01]  /*49e0*/  STS.U8 [R109+UR11+0x400], R166 ;  /* 0x000400a66d007988 */ /* 0x000fe2000800000b */
[----:B------:R-:W-:-:S03]  /*49f0*/  LOP3.LUT R115, R109, 0x50, RZ, 0x3c, !PT ;  /* 0x000000506d737812 */ /* 0x000fc600078e3cff */
[----:B------:R-:W-:Y:S04]  /*4a00*/  STS.U8 [R109+UR11+0x800], R170 ;  /* 0x000800aa6d007988 */ /* 0x000fe8000800000b */
[----:B------:R-:W-:Y:S04]  /*4a10*/  STS.U8 [R109+UR11+0xc00], R174 ;  /* 0x000c00ae6d007988 */ /* 0x000fe8000800000b */
[----:B----4-:R-:W-:Y:S04]  /*4a20*/  STS.U8 [R111+UR11+0x80], R162 ;  /* 0x000080a26f007988 */ /* 0x010fe8000800000b */
[----:B------:R-:W-:Y:S04]  /*4a30*/  STS.U8 [R111+UR11+0x480], R146 ;  /* 0x000480926f007988 */ /* 0x000fe8000800000b */
[----:B------:R-:W-:Y:S04]  /*4a40*/  STS.U8 [R111+UR11+0x880], R150 ;  /* 0x000880966f007988 */ /* 0x000fe8000800000b */
[----:B------:R-:W-:Y:S04]  /*4a50*/  STS.U8 [R111+UR11+0xc80], R154 ;  /* 0x000c809a6f007988 */ /* 0x000fe8000800000b */
[----:B---3--:R2:W-:Y:S04]  /*4a60*/  STS.U8 [R112+UR11+0x100], R117 ;  /* 0x0001007570007988 */ /* 0x0085e8000800000b */
[----:B------:R-:W-:Y:S04]  /*4a70*/  STS.U8 [R112+UR11+0x500], R153 ;  /* 0x0005009970007988 */ /* 0x000fe8000800000b */
[----:B------:R-:W-:Y:S04]  /*4a80*/  STS.U8 [R112+UR11+0x900], R157 ;  /* 0x0009009d70007988 */ /* 0x000fe8000800000b */
[----:B------:R-:W-:Y:S01]  /*4a90*/  STS.U8 [R112+UR11+0xd00], R161 ;  /* 0x000d00a170007988 */ /* 0x000fe2000800000b */
[----:B--2---:R-:W-:-:S03]  /*4aa0*/  LOP3.LUT R117, R109, 0x70, RZ, 0x3c, !PT ;  /* 0x000000706d757812 */ /* 0x004fc600078e3cff */
[----:B------:R2:W-:Y:S04]  /*4ab0*/  STS.U8 [R113+UR11+0x180], R116 ;  /* 0x0001807471007988 */ /* 0x0005e8000800000b */
[----:B------:R0:W-:Y:S04]  /*4ac0*/  STS.U8 [R113+UR11+0x580], R134 ;  /* 0x0005808671007988 */ /* 0x0001e8000800000b */
[----:B------:R0:W-:Y:S01]  /*4ad0*/  STS.U8 [R113+UR11+0x980], R138 ;  /* 0x0009808a71007988 */ /* 0x0001e2000800000b */
[----:B--2---:R-:W-:-:S03]  /*4ae0*/  LOP3.LUT R116, R109, 0x60, RZ, 0x3c, !PT ;  /* 0x000000606d747812 */ /* 0x004fc600078e3cff */
[----:B------:R0:W-:Y:S04]  /*4af0*/  STS.U8 [R113+UR11+0xd80], R142 ;  /* 0x000d808e71007988 */ /* 0x0001e8000800000b */
[----:B-----5:R0:W-:Y:S04]  /*4b00*/  STS.U8 [R114+UR11+0x200], R137 ;  /* 0x0002008972007988 */ /* 0x0201e8000800000b */
[----:B------:R0:W-:Y:S04]  /*4b10*/  STS.U8 [R114+UR11+0x600], R133 ;  /* 0x0006008572007988 */ /* 0x0001e8000800000b */
[----:B------:R0:W-:Y:S04]  /*4b20*/  STS.U8 [R114+UR11+0xa00], R141 ;  /* 0x000a008d72007988 */ /* 0x0001e8000800000b */
[----:B------:R0:W-:Y:S04]  /*4b30*/  STS.U8 [R114+UR11+0xe00], R207 ;  /* 0x000e00cf72007988 */ /* 0x0001e8000800000b */
[----:B------:R0:W-:Y:S04]  /*4b40*/  STS.U8 [R115+UR11+0x280], R130 ;  /* 0x0002808273007988 */ /* 0x0001e8000800000b */
[----:B------:R0:W-:Y:S04]  /*4b50*/  STS.U8 [R115+UR11+0x680], R128 ;  /* 0x0006808073007988 */ /* 0x0001e8000800000b */
[----:B------:R0:W-:Y:S01]  /*4b60*/  STS.U8 [R115+UR11+0xa80], R126 ;  /* 0x000a807e73007988 */ /* 0x0001e2000800000b */
[----:B------:R-:W-:-:S04]  /*4b70*/  ISETP.NE.U32.AND P0, PT, RZ, UR7, PT ;  /* 0x00000007ff007c0c */ /* 0x000fc8000bf05070 */
[C---:B------:R-:W-:Y:S02]  /*4b80*/  ISETP.LT.OR P2, PT, R175.reuse, 0x20, P0 ;  /* 0x00000020af00780c */ /* 0x040fe40000741670 */
[----:B------:R-:W-:Y:S01]  /*4b90*/  ISETP.GE.AND P3, PT, R175, 0x40, PT ;  /* 0x00000040af00780c */ /* 0x000fe20003f66270 */
[----:B------:R0:W-:Y:S04]  /*4ba0*/  STS.U8 [R115+UR11+0xe80], R102 ;  /* 0x000e806673007988 */ /* 0x0001e8000800000b */
        /* <DEDUP_REMOVED lines=39> */
[----:B------:R0:W-:Y:S01]  /*4e20*/  STS.U8 [R110+UR11+0x3f00], R235 ;  /* 0x003f00eb6e007988 */ /* 0x0001e2000800000b */
[----:B-1----:R1:W-:Y:S06]  /*4e30*/  MEMBAR.ALL.CTA ;  /* 0x0000000000007992 */ /* 0x0023ec0000008000 */
[----:B-1----:R-:W1:Y:S02]  /*4e40*/  FENCE.VIEW.ASYNC.S ;  /* 0x00000000000073c6 */ /* 0x002e640000000000 */
[----:B-1----:R-:W-:Y:S06]  /*4e50*/  BAR.SYNC.DEFER_BLOCKING 0x0 ;  /* 0x0000000000007b1d */ /* 0x002fec0000010000 */
[----:B------:R-:W-:Y:S05]  /*4e60*/  @P2 BRA `(.L_x_6) ;  /* 0x00000000005c2947 */ /* 0x000fea0003800000 */
[----:B0-----:R-:W-:Y:S02]  /*4e70*/  UIADD3 UR4, UPT, UPT, UR11, 0x2000, URZ ;  /* 0x000020000b047890 */ /* 0x001fe4000fffe0ff */
[----:B------:R-:W-:Y:S02]  /*4e80*/  USHF.R.U32.HI UR6, URZ, 0x4, UR11 ;  /* 0x00000004ff067899 */ /* 0x000fe4000801160b */
[----:B------:R-:W-:Y:S02]  /*4e90*/  USHF.R.U32.HI UR4, URZ, 0x4, UR4 ;  /* 0x00000004ff047899 */ /* 0x000fe40008011604 */
[----:B------:R-:W-:Y:S01]  /*4ea0*/  USGXT.U32 UR6, UR6, 0xe ;  /* 0x0000000e0606789a */ /* 0x000fe20008000000 */
[----:B------:R-:W-:Y:S01]  /*4eb0*/  UMOV UR14, 0x100 ;  /* 0x00000100000e7882 */ /* 0x000fe20000000000 */
[----:B------:R-:W-:Y:S01]  /*4ec0*/  UMOV UR15, 0x40004040 ;  /* 0x40004040000f7882 */ /* 0x000fe20000000000 */
[----:B------:R-:W-:Y:S01]  /*4ed0*/  UMOV UR7, URZ ;  /* 0x000000ff00077c82 */ /* 0x000fe20008000000 */
[----:B------:R-:W-:-:S02]  /*4ee0*/  USGXT.U32 UR8, UR4, 0xe ;  /* 0x0000000e0408789a */ /* 0x000fc40008000000 */
[----:B------:R-:W-:Y:S02]  /*4ef0*/  UIADD3 UR18, UPT, UPT, UR10, 0x100, URZ ;  /* 0x000001000a127890 */ /* 0x000fe4000fffe0ff */
[----:B------:R-:W-:Y:S01]  /*4f00*/  UIADD3.64 UR14, UPT, UPT, UR6, UR14, URZ ;  /* 0x0000000e060e7297 */ /* 0x000fe2000fffe0ff */
[----:B------:R-:W-:Y:S01]  /*4f10*/  UMOV UR20, 0x0 ;  /* 0x0000000000147882 */ /* 0x000fe20000000000 */
[----:B------:R-:W-:Y:S01]  /*4f20*/  UMOV UR21, 0x8408490 ;  /* 0x0840849000157882 */ /* 0x000fe20000000000 */
[----:B------:R-:W-:Y:S01]  /*4f30*/  UMOV UR4, UR13 ;  /* 0x0000000d00047c82 */ /* 0x000fe20008000000 */
[----:B------:R-:W-:Y:S01]  /*4f40*/  UMOV UR5, URZ ;  /* 0x000000ff00057c82 */ /* 0x000fe20008000000 */
[----:B------:R-:W-:Y:S01]  /*4f50*/  UMOV UR7, 0x40004040 ;  /* 0x4000404000077882 */ /* 0x000fe20000000000 */
[----:B------:R-:W-:Y:S01]  /*4f60*/  UMOV UR9, 0xc0004010 ;  /* 0xc000401000097882 */ /* 0x000fe20000000000 */
[----:B------:R-:W-:Y:S01]  /*4f70*/  UMOV UR24, 0x0 ;  /* 0x0000000000187882 */ /* 0x000fe20000000000 */
[----:B------:R-:W-:Y:S01]  /*4f80*/  UMOV UR25, 0x8408490 ;  /* 0x0840849000197882 */ /* 0x000fe20000000000 */
[----:B------:R-:W-:Y:S01]  /*4f90*/  UMOV UR4, UR4 ;  /* 0x0000000400047c82 */ /* 0x000fe20008000000 */
[----:B------:R1:W-:Y:S01]  /*4fa0*/  UTCQMMA gdesc[UR6], gdesc[UR8], tmem[UR10], tmem[UR20], idesc[UR21], !UPT ;  /* 0x00ff1408060075ea */ /* 0x0003e2000f80030a */
[----:B------:R1:W-:Y:S01]  /*4fb0*/  UTCQMMA gdesc[UR14], gdesc[UR8], tmem[UR18], tmem[UR24], idesc[UR25], !UPT ;  /* 0x00ff18080e0075ea */ /* 0x0003e2000f800312 */
[----:B------:R1:W-:Y:S01]  /*4fc0*/  UTCBAR [UR4], URZ ;  /* 0x000000ff040073e9 */ /* 0x0003e200080000ff */
[----:B------:R-:W-:Y:S01]  /*4fd0*/  NOP ;  /* 0x0000000000007918 */ /* 0x000fe20000000000 */
.L_x_6:
[----:B01----:R-:W-:Y:S01]  /*4fe0*/  UMOV UR4, URZ ;  /* 0x000000ff00047c82 */ /* 0x003fe20008000000 */
[----:B------:R-:W-:Y:S05]  /*4ff0*/  @!P3 BRA `(.L_x_7) ;  /* 0x0000001c0080b947 */ /* 0x000fea0003800000 */
[----:B------:R-:W-:Y:S01]  /*5000*/  SHF.R.S32.HI R102, RZ, 0x1f, R175 ;  /* 0x0000001fff667819 */ /* 0x000fe200000114af */
[----:B------:R-:W-:Y:S01]  /*5010*/  IMAD.SHL.U32 R118, R122, 0x20, RZ ;  /* 0x000000207a767824 */ /* 0x000fe200078e00ff */
[----:B------:R-:W-:Y:S01]  /*5020*/  UIADD3 UR4, UPT, UPT, UR11, 0x4000, URZ ;  /* 0x000040000b047890 */ /* 0x000fe2000fffe0ff */
[----:B------:R-:W-:Y:S01]  /*5030*/  IMAD.SHL.U32 R122, R123, 0x20, RZ ;  /* 0x000000207b7a7824 */ /* 0x000fe200078e00ff */
[----:B------:R-:W-:Y:S01]  /*5040*/  LEA.HI R102, R102, R175, RZ, 0x5 ;  /* 0x000000af66667211 */ /* 0x000fe200078f28ff */
[----:B------:R-:W-:Y:S01]  /*5050*/  UIADD3 UR5, UPT, UPT, UR11, 0x6000, URZ ;  /* 0x000060000b057890 */ /* 0x000fe2000fffe0ff */
[----:B------:R-:W-:Y:S01]  /*5060*/  IADD3 R119, P2, P3, R119, UR16, R118 ;  /* 0x0000001077777c10 */ /* 0x000fe2000fb5e076 */
[----:B------:R-:W-:Y:S01]  /*5070*/  USHF.R.U32.HI UR4, URZ, 0x4, UR4 ;  /* 0x00000004ff047899 */ /* 0x000fe20008011604 */
[----:B------:R-:W-:Y:S01]  /*5080*/  SHF.R.S32.HI R102, RZ, 0x5, R102 ;  /* 0x00000005ff667819 */ /* 0x000fe20000011466 */
[----:B------:R-:W-:Y:S01]  /*5090*/  USHF.R.U32.HI UR5, URZ, 0x4, UR5 ;  /* 0x00000004ff057899 */ /* 0x000fe20008011605 */
[----:B------:R-:W-:Y:S01]  /*50a0*/  SHF.R.S32.HI R120, RZ, 0x1f, R118 ;  /* 0x0000001fff787819 */ /* 0x000fe20000011476 */
[----:B------:R-:W-:Y:S01]  /*50b0*/  USGXT.U32 UR6, UR4, 0xe ;  /* 0x0000000e0406789a */ /* 0x000fe20008000000 */
[----:B------:R-:W-:Y:S01]  /*50c0*/  VIMNMX R102, PT, PT, R102, 0x2, !PT ;  /* 0x0000000266667848 */ /* 0x000fe20007fe0100 */
[----:B------:R-:W-:Y:S01]  /*50d0*/  IMAD.MOV.U32 R124, RZ, RZ, RZ ;  /* 0x000000ffff7c7224 */ /* 0x000fe200078e00ff */
[----:B------:R-:W-:Y:S01]  /*50e0*/  IADD3.X R121, PT, PT, R121, UR17, R120, P2, P3 ;  /* 0x0000001179797c10 */ /* 0x000fe200097e6478 */
[----:B------:R-:W-:Y:S01]  /*50f0*/  UMOV UR16, 0x100 ;  /* 0x0000010000107882 */ /* 0x000fe20000000000 */
[----:B------:R-:W-:Y:S01]  /*5100*/  SHF.R.S32.HI R123, RZ, 0x1f, R122 ;  /* 0x0000001fff7b7819 */ /* 0x000fe2000001147a */
[----:B------:R-:W-:Y:S01]  /*5110*/  VIADD R128, R102, 0xffffffff ;  /* 0xffffffff66807836 */ /* 0x000fe20000000000 */
[----:B------:R-:W-:Y:S01]  /*5120*/  UMOV UR17, 0x40004040 ;  /* 0x4000404000117882 */ /* 0x000fe20000000000 */
[----:B------:R-:W-:Y:S01]  /*5130*/  UMOV UR7, URZ ;  /* 0x000000ff00077c82 */ /* 0x000fe20008000000 */
[----:B------:R-:W-:Y:S01]  /*5140*/  USGXT.U32 UR14, UR5, 0xe ;  /* 0x0000000e050e789a */ /* 0x000fe20008000000 */
[----:B------:R-:W0:Y:S01]  /*5150*/  LDCU UR25, c[0x0][0x3a8] ;  /* 0x00007500ff1977ac */ /* 0x000e220008000800 */
[----:B------:R-:W-:Y:S01]  /*5160*/  UIADD3.64 UR16, UPT, UPT, UR6, UR16, URZ ;  /* 0x0000001006107297 */ /* 0x000fe2000fffe0ff */
[----:B------:R-:W-:Y:S01]  /*5170*/  UMOV UR24, 0x1 ;  /* 0x0000000100187882 */ /* 0x000fe20000000000 */
[----:B------:R-:W-:Y:S01]  /*5180*/  UMOV UR5, URZ ;  /* 0x000000ff00057c82 */ /* 0x000fe20008000000 */
[----:B------:R-:W-:-:S09]  /*5190*/  UMOV UR15, 0xc0004010 ;  /* 0xc0004010000f7882 */ /* 0x000fd20000000000 */
.L_x_10:
[----:B------:R-:W-:Y:S01]  /*51a0*/  IMAD.U32 R124, R124, -0x80000000, RZ ;  /* 0x800000007c7c7824 */ /* 0x000fe200078e00ff */
[----:B0-----:R-:W-:Y:S02]  /*51b0*/  IADD3 R126, P5, PT, R119, UR25, RZ ;  /* 0x00000019777e7c10 */ /* 0x001fe4000ffbe0ff */
[C---:B------:R-:W-:Y:S01]  /*51c0*/  ISETP.GT.AND P3, PT, R70.reuse, 0x1, PT ;  /* 0x000000014600780c */ /* 0x040fe20003f64270 */
[----:B------:R-:W0:Y:S01]  /*51d0*/  SYNCS.PHASECHK.TRANS64.TRYWAIT P4, [UR13], R124 ;  /* 0x0000007cff0075a7 */ /* 0x000e22000808110d */
[----:B------:R-:W-:Y:S01]  /*51e0*/  ISETP.GT.AND P2, PT, R70, 0x2, PT ;  /* 0x000000024600780c */ /* 0x000fe20003f44270 */
[----:B------:R-:W-:Y:S01]  /*51f0*/  IMAD.X R127, R68, 0x1, R121, P5 ;  /* 0x00000001447f7824 */ /* 0x000fe200028e0679 */
[----:B------:R-:W-:Y:S01]  /*5200*/  PRMT R102, RZ, 0x7610, R102 ;  /* 0x00007610ff667816 */ /* 0x000fe20000000066 */
[----:B0-----:R-:W-:Y:S10]  /*5210*/  @!P4 BRA `(.L_x_8) ;  /* 0x000000b000c4c947 */ /* 0x001ff40003800000 */
.L_x_16:
[-C--:B------:R-:W-:Y:S01]  /*5220*/  IADD3 R124, P4, PT, R67, R119.reuse, RZ ;  /* 0x00000077437c7210 */ /* 0x080fe20007f9e0ff */
[----:B------:R0:W2:Y:S01]  /*5230*/  @P3 LDG.E.U8 R102, desc[UR22][R126.64] ;  /* 0x000000167e663981 */ /* 0x0000a2000c1e1100 */
[----:B------:R-:W-:Y:S02]  /*5240*/  PRMT R129, RZ, 0x7610, R129 ;  /* 0x00007610ff817816 */ /* 0x000fe40000000081 */
[C---:B------:R-:W-:Y:S01]  /*5250*/  ISETP.GT.AND P5, PT, R70.reuse, 0x3, PT ;  /* 0x000000034600780c */ /* 0x040fe20003fa4270 */
[----:B------:R-:W-:Y:S01]  /*5260*/  IMAD.X R125, R171, 0x1, R121, P4 ;  /* 0x00000001ab7d7824 */ /* 0x000fe200020e0679 */
[----:B------:R-:W-:Y:S02]  /*5270*/  ISETP.GT.AND P4, PT, R70, 0x4, PT ;  /* 0x000000044600780c */ /* 0x000fe40003f84270 */
[----:B------:R-:W-:Y:S02]  /*5280*/  PRMT R130, RZ, 0x7610, R130 ;  /* 0x00007610ff827816 */ /* 0x000fe40000000082 */
[----:B------:R1:W3:Y:S01]  /*5290*/  @P2 LDG.E.U8 R129, desc[UR22][R124.64] ;  /* 0x000000167c812981 */ /* 0x0002e2000c1e1100 */
[----:B0-----:R-:W-:-:S02]  /*52a0*/  IADD3 R126, P3, PT, R69, R119, RZ ;  /* 0x00000077457e7210 */ /* 0x001fc40007f7e0ff */
[----:B------:R-:W-:-:S03]  /*52b0*/  PRMT R133, RZ, 0x7610, R133 ;  /* 0x00007610ff857816 */ /* 0x000fc60000000085 */
[----:B------:R-:W-:Y:S01]  /*52c0*/  IMAD.X R127, R168, 0x1, R121, P3 ;  /* 0x00000001a87f7824 */ /* 0x000fe200018e0679 */
[----:B-1----:R-:W-:-:S04]  /*52d0*/  IADD3 R124, P2, PT, R71, R119, RZ ;  /* 0x00000077477c7210 */ /* 0x002fc80007f5e0ff */
[----:B------:R0:W4:Y:S01]  /*52e0*/  @P5 LDG.E.U8 R130, desc[UR22][R126.64] ;  /* 0x000000167e825981 */ /* 0x000122000c1e1100 */
[C---:B------:R-:W-:Y:S01]  /*52f0*/  ISETP.GT.AND P3, PT, R70.reuse, 0x5, PT ;  /* 0x000000054600780c */ /* 0x040fe20003f64270 */
[----:B------:R-:W-:Y:S01]  /*5300*/  IMAD.X R125, R167, 0x1, R121, P2 ;  /* 0x00000001a77d7824 */ /* 0x000fe200010e0679 */
[----:B------:R-:W-:Y:S02]  /*5310*/  ISETP.GT.AND P2, PT, R70, 0x6, PT ;  /* 0x000000064600780c */ /* 0x000fe40003f44270 */
[----:B------:R-:W-:Y:S02]  /*5320*/  PRMT R134, RZ, 0x7610, R134 ;  /* 0x00007610ff867816 */ /* 0x000fe40000000086 */
[----:B------:R1:W5:Y:S01]  /*5330*/  @P4 LDG.E.U8 R133, desc[UR22][R124.64] ;  /* 0x000000167c854981 */ /* 0x000362000c1e1100 */
[----:B0-----:R-:W-:Y:S02]  /*5340*/  IADD3 R126, P5, PT, R72, R119, RZ ;  /* 0x00000077487e7210 */ /* 0x001fe40007fbe0ff */
[----:B------:R-:W-:-:S03]  /*5350*/  PRMT R137, RZ, 0x7610, R137 ;  /* 0x00007610ff897816 */ /* 0x000fc60000000089 */
[----:B------:R-:W-:Y:S01]  /*5360*/  IMAD.X R127, R164, 0x1, R121, P5 ;  /* 0x00000001a47f7824 */ /* 0x000fe200028e0679 */
[----:B-1----:R-:W-:-:S04]  /*5370*/  IADD3 R124, P6, PT, R73, R119, RZ ;  /* 0x00000077497c7210 */ /* 0x002fc80007fde0ff */
[----:B------:R0:W2:Y:S01]  /*5380*/  @P3 LDG.E.U8 R134, desc[UR22][R126.64] ;  /* 0x000000167e863981 */ /* 0x0000a2000c1e1100 */
[C---:B------:R-:W-:Y:S01]  /*5390*/  ISETP.GT.AND P4, PT, R70.reuse, 0x7, PT ;  /* 0x000000074600780c */ /* 0x040fe20003f84270 */
[----:B------:R-:W-:Y:S01]  /*53a0*/  IMAD.X R125, R163, 0x1, R121, P6 ;  /* 0x00000001a37d7824 */ /* 0x000fe200030e0679 */
[----:B------:R-:W-:Y:S02]  /*53b0*/  ISETP.GT.AND P3, PT, R70, 0x8, PT ;  /* 0x000000084600780c */ /* 0x000fe40003f64270 */
[----:B------:R-:W-:Y:S02]  /*53c0*/  PRMT R138, RZ, 0x7610, R138 ;  /* 0x00007610ff8a7816 */ /* 0x000fe4000000008a */
[----:B------:R1:W2:Y:S01]  /*53d0*/  @P2 LDG.E.U8 R137, desc[UR22][R124.64] ;  /* 0x000000167c892981 */ /* 0x0002a2000c1e1100 */
        /* <DEDUP_REMOVED lines=97> */
[----:B------:R-:W-:-:S04]  /*59f0*/  ISETP.GT.AND P2, PT, R70, 0x1b, PT ;  /* 0x0000001b4600780c */ /* 0x000fc80003f44270 */
[----:B------:R1:W2:Y:S01]  /*5a00*/  @P3 LDG.E.U8 R177, desc[UR22][R124.64] ;  /* 0x000000167cb13981 */ /* 0x0002a2000c1e1100 */
[-C--:B0-----:R-:W-:Y:S02]  /*5a10*/  IADD3 R126, P5, PT, R98, R119.reuse, RZ ;  /* 0x00000077627e7210 */ /* 0x081fe40007fbe0ff */
[----:B------:R-:W-:Y:S02]  /*5a20*/  PRMT R179, RZ, 0x7610, R179 ;  /* 0x00007610ffb37816 */ /* 0x000fe400000000b3 */
[----:B-1----:R-:W-:Y:S01]  /*5a30*/  IADD3 R124, P6, PT, R100, R119, RZ ;  /* 0x00000077647c7210 */ /* 0x002fe20007fde0ff */
[----:B------:R-:W-:Y:S01]  /*5a40*/  IMAD.X R127, R99, 0x1, R121, P5 ;  /* 0x00000001637f7824 */ /* 0x000fe200028e0679 */
[----:B------:R-:W-:-:S03]  /*5a50*/  PRMT R176, RZ, 0x7610, R176 ;  /* 0x00007610ffb07816 */ /* 0x000fc600000000b0 */
[----:B------:R-:W-:Y:S01]  /*5a60*/  IMAD.X R125, R101, 0x1, R121, P6 ;  /* 0x00000001657d7824 */ /* 0x000fe200030e0679 */
[C---:B------:R-:W-:Y:S02]  /*5a70*/  ISETP.GT.AND P3, PT, R70.reuse, 0x1d, PT ;  /* 0x0000001d4600780c */ /* 0x040fe40003f64270 */
[----:B------:R0:W2:Y:S04]  /*5a80*/  @P2 LDG.E.U8 R176, desc[UR22][R126.64] ;  /* 0x000000167eb02981 */ /* 0x0000a8000c1e1100 */
[----:B------:R1:W2:Y:S01]  /*5a90*/  @P4 LDG.E.U8 R179, desc[UR22][R124.64] ;  /* 0x000000167cb34981 */ /* 0x0002a2000c1e1100 */
[----:B------:R-:W-:Y:S02]  /*5aa0*/  ISETP.GT.AND P2, PT, R70, 0x1e, PT ;  /* 0x0000001e4600780c */ /* 0x000fe40003f44270 */
[----:B0-----:R-:W-:-:S02]  /*5ab0*/  IADD3 R126, P5, PT, R103, R119, RZ ;  /* 0x00000077677e7210 */ /* 0x001fc40007fbe0ff */
[----:B-1----:R-:W-:-:S03]  /*5ac0*/  IADD3 R124, P4, PT, R104, R119, RZ ;  /* 0x00000077687c7210 */ /* 0x002fc60007f9e0ff */
[--C-:B------:R-:W-:Y:S01]  /*5ad0*/  IMAD.X R127, R105, 0x1, R121.reuse, P5 ;  /* 0x00000001697f7824 */ /* 0x100fe200028e0679 */
[----:B------:R-:W-:Y:S01]  /*5ae0*/  PRMT R178, RZ, 0x7610, R178 ;  /* 0x00007610ffb27816 */ /* 0x000fe200000000b2 */
[----:B------:R-:W-:Y:S01]  /*5af0*/  IMAD.X R125, R107, 0x1, R121, P4 ;  /* 0x000000016b7d7824 */ /* 0x000fe200020e0679 */
[C---:B------:R-:W-:Y:S02]  /*5b00*/  ISETP.GT.AND P4, PT, R70.reuse, RZ, PT ;  /* 0x000000ff4600720c */ /* 0x040fe40003f84270 */
[----:B------:R-:W-:Y:S02]  /*5b10*/  ISETP.GT.AND P5, PT, R70, 0x1f, PT ;  /* 0x0000001f4600780c */ /* 0x000fe40003fa4270 */
[----:B------:R0:W2:Y:S01]  /*5b20*/  @P3 LDG.E.U8 R178, desc[UR22][R126.64] ;  /* 0x000000167eb23981 */ /* 0x0000a2000c1e1100 */
[----:B------:R-:W-:Y:S02]  /*5b30*/  PRMT R181, RZ, 0x7610, R181 ;  /* 0x00007610ffb57816 */ /* 0x000fe400000000b5 */
[----:B------:R-:W-:-:S02]  /*5b40*/  PRMT R180, RZ, 0x7610, R180 ;  /* 0x00007610ffb47816 */ /* 0x000fc400000000b4 */
[----:B------:R-:W-:Y:S02]  /*5b50*/  PRMT R182, RZ, 0x7610, R182 ;  /* 0x00007610ffb67816 */ /* 0x000fe400000000b6 */
[----:B------:R1:W2:Y:S01]  /*5b60*/  @P2 LDG.E.U8 R181, desc[UR22][R124.64] ;  /* 0x000000167cb52981 */ /* 0x0002a2000c1e1100 */
[----:B0-----:R-:W-:-:S05]  /*5b70*/  IADD3 R126, P3, PT, R106, R119, RZ ;  /* 0x000000776a7e7210 */ /* 0x001fca0007f7e0ff */
[----:B------:R-:W-:Y:S02]  /*5b80*/  IMAD.X R127, R108, 0x1, R121, P3 ;  /* 0x000000016c7f7824 */ /* 0x000fe400018e0679 */
[----:B-1----:R-:W-:Y:S02]  /*5b90*/  @P4 IMAD.MOV.U32 R124, RZ, RZ, R119 ;  /* 0x000000ffff7c4224 */ /* 0x002fe400078e0077 */
[----:B------:R-:W-:Y:S01]  /*5ba0*/  @P4 IMAD.MOV.U32 R125, RZ, RZ, R121 ;  /* 0x000000ffff7d4224 */ /* 0x000fe200078e0079 */
[----:B------:R-:W2:Y:S04]  /*5bb0*/  @P5 LDG.E.U8 R180, desc[UR22][R126.64] ;  /* 0x000000167eb45981 */ /* 0x000ea8000c1e1100 */
[----:B------:R0:W2:Y:S01]  /*5bc0*/  @P4 LDG.E.U8 R182, desc[UR22][R124.64] ;  /* 0x000000167cb64981 */ /* 0x0000a2000c1e1100 */
[----:B------:R-:W-:Y:S01]  /*5bd0*/  BAR.SYNC.DEFER_BLOCKING 0x0 ;  /* 0x0000000000007b1d */ /* 0x000fe20000010000 */
[----:B------:R-:W-:-:S02]  /*5be0*/  ISETP.GE.AND P3, PT, R172, R70, PT ;  /* 0x00000046ac00720c */ /* 0x000fc40003f66270 */
[C---:B------:R-:W-:Y:S02]  /*5bf0*/  IADD3 R65, P6, PT, R122.reuse, R65, RZ ;  /* 0x000000417a417210 */ /* 0x040fe40007fde0ff */
[----:B------:R-:W-:-:S03]  /*5c00*/  IADD3 R64, P2, PT, R122, R64, RZ ;  /* 0x000000407a407210 */ /* 0x000fc60007f5e0ff */
[C---:B------:R-:W-:Y:S01]  /*5c10*/  IMAD.X R63, R123.reuse, 0x1, R63, P6 ;  /* 0x000000017b3f7824 */ /* 0x040fe200030e063f */
[----:B------:R-:W-:Y:S01]  /*5c20*/  PRMT R185, RZ, 0x7610, R185 ;  /* 0x00007610ffb97816 */ /* 0x000fe200000000b9 */
[----:B------:R-:W-:Y:S01]  /*5c30*/  IMAD.X R62, R123, 0x1, R62, P2 ;  /* 0x000000017b3e7824 */ /* 0x000fe200010e063e */
[----:B------:R-:W-:-:S03]  /*5c40*/  IADD3 R61, P5, PT, R122, R61, RZ ;  /* 0x0000003d7a3d7210 */ /* 0x000fc60007fbe0ff */
[----:B0-----:R-:W-:Y:S02]  /*5c50*/  @!P3 IMAD.MOV.U32 R124, RZ, RZ, R65 ;  /* 0x000000ffff7cb224 */ /* 0x001fe400078e0041 */
[----:B------:R-:W-:Y:S01]  /*5c60*/  @!P3 IMAD.MOV.U32 R125, RZ, RZ, R63 ;  /* 0x000000ffff7db224 */ /* 0x000fe200078e003f */
[----:B------:R-:W-:Y:S01]  /*5c70*/  PRMT R183, RZ, 0x7610, R183 ;  /* 0x00007610ffb77816 */ /* 0x000fe200000000b7 */
[C---:B------:R-:W-:Y:S01]  /*5c80*/  IMAD.X R58, R123.reuse, 0x1, R58, P5 ;  /* 0x000000017b3a7824 */ /* 0x040fe200028e063a */
[----:B------:R-:W-:Y:S02]  /*5c90*/  IADD3 R59, P4, PT, R122, R59, RZ ;  /* 0x0000003b7a3b7210 */ /* 0x000fe40007f9e0ff */
[----:B------:R0:W2:Y:S01]  /*5ca0*/  @!P3 LDG.E.U8 R185, desc[UR22][R124.64] ;  /* 0x000000167cb9b981 */ /* 0x0000a2000c1e1100 */
[----:B------:R-:W-:Y:S02]  /*5cb0*/  PRMT R189, RZ, 0x7610, R189 ;  /* 0x00007610ffbd7816 */ /* 0x000fe400000000bd */
[----:B------:R-:W-:-:S02]  /*5cc0*/  IMAD.X R57, R123, 0x1, R57, P4 ;  /* 0x000000017b397824 */ /* 0x000fc400020e0639 */
[----:B0-----:R-:W-:Y:S02]  /*5cd0*/  @!P3 IMAD.MOV.U32 R124, RZ, RZ, R64 ;  /* 0x000000ffff7cb224 */ /* 0x001fe400078e0040 */
[----:B------:R-:W-:Y:S01]  /*5ce0*/  @!P3 IMAD.MOV.U32 R125, RZ, RZ, R62 ;  /* 0x000000ffff7db224 */ /* 0x000fe200078e003e */
[----:B------:R-:W-:-:S04]  /*5cf0*/  IADD3 R60, P2, PT, R122, R60, RZ ;  /* 0x0000003c7a3c7210 */ /* 0x000fc80007f5e0ff */
[----:B------:R0:W2:Y:S01]  /*5d00*/  @!P3 LDG.E.U8 R183, desc[UR22][R124.64] ;  /* 0x000000167cb7b981 */ /* 0x0000a2000c1e1100 */
[----:B------:R-:W-:Y:S01]  /*5d10*/  PRMT R187, RZ, 0x7610, R187 ;  /* 0x00007610ffbb7816 */ /* 0x000fe200000000bb */
[----:B------:R-:W-:Y:S02]  /*5d20*/  IMAD.X R56, R123, 0x1, R56, P2 ;  /* 0x000000017b387824 */ /* 0x000fe400010e0638 */
        /* <DEDUP_REMOVED lines=75> */
[----:B------:R0:W3:Y:S01]  /*61e0*/  @!P3 LDG.E.U8 R209, desc[UR22][R124.64] ;  /* 0x000000167cd1b981 */ /* 0x0000e2000c1e1100 */
        /* <DEDUP_REMOVED lines=11> */
[----:B------:R0:W4:Y:S01]  /*62a0*/  @!P3 LDG.E.U8 R213, desc[UR22][R124.64] ;  /* 0x000000167cd5b981 */ /* 0x000122000c1e1100 */
[----:B------:R-:W-:Y:S01]  /*62b0*/  PRMT R217, RZ, 0x7610, R217 ;  /* 0x00007610ffd97816 */ /* 0x000fe200000000d9 */
[----:B------:R-:W-:Y:S02]  /*62c0*/  IMAD.X R26, R123, 0x1, R26, P2 ;  /* 0x000000017b1a7824 */ /* 0x000fe400010e061a */
[----:B0-----:R-:W-:Y:S02]  /*62d0*/  @!P3 IMAD.MOV.U32 R124, RZ, RZ, R31 ;  /* 0x000000ffff7cb224 */ /* 0x001fe400078e001f */
[----:B------:R-:W-:Y:S01]  /*62e0*/  @!P3 IMAD.MOV.U32 R125, RZ, RZ, R28 ;  /* 0x000000ffff7db224 */ /* 0x000fe200078e001c */
[----:B------:R-:W-:-:S04]  /*62f0*/  IADD3 R25, P5, PT, R122, R25, RZ ;  /* 0x000000197a197210 */ /* 0x000fc80007fbe0ff */
[----:B------:R0:W5:Y:S01]  /*6300*/  @!P3 LDG.E.U8 R215, desc[UR22][R124.64] ;  /* 0x000000167cd7b981 */ /* 0x000162000c1e1100 */
        /* <DEDUP_REMOVED lines=69> */
[----:B------:R-:W-:-:S05]  /*6760*/  @!P3 IMAD.MOV.U32 R125, RZ, RZ, R4 ;  /* 0x000000ffff7db224 */ /* 0x000fca00078e0004 */
[----:B------:R0:W5:Y:S01]  /*6770*/  @!P3 LDG.E.U8 R239, desc[UR22][R124.64] ;  /* 0x000000167cefb981 */ /* 0x000162000c1e1100 */
[----:B------:R-:W-:Y:S01]  /*6780*/  PRMT R243, RZ, 0x7610, R243 ;  /* 0x00007610fff37816 */ /* 0x000fe200000000f3 */
[----:B0-----:R-:W-:Y:S02]  /*6790*/  @!P3 IMAD.MOV.U32 R124, RZ, RZ, R5 ;  /* 0x000000ffff7cb224 */ /* 0x001fe400078e0005 */
[----:B------:R-:W-:-:S05]  /*67a0*/  @!P3 IMAD.MOV.U32 R125, RZ, RZ, R3 ;  /* 0x000000ffff7db224 */ /* 0x000fca00078e0003 */
[----:B------:R0:W5:Y:S02]  /*67b0*/  @!P3 LDG.E.U8 R241, desc[UR22][R124.64] ;  /* 0x000000167cf1b981 */ /* 0x000164000c1e1100 */
[----:B0-----:R-:W-:Y:S02]  /*67c0*/  @!P3 IMAD.MOV.U32 R124, RZ, RZ, R6 ;  /* 0x000000ffff7cb224 */ /* 0x001fe400078e0006 */
[----:B------:R-:W-:-:S05]  /*67d0*/  @!P3 IMAD.MOV.U32 R125, RZ, RZ, R2 ;  /* 0x000000ffff7db224 */ /* 0x000fca00078e0002 */
[----:B------:R-:W5:Y:S04]  /*67e0*/  @!P3 LDG.E.U8 R243, desc[UR22][R124.64] ;  /* 0x000000167cf3b981 */ /* 0x000f68000c1e1100 */
[----:B--2---:R0:W-:Y:S04]  /*67f0*/  STS.U8 [R109+UR11+0x4000], R182 ;  /* 0x004000b66d007988 */ /* 0x0041e8000800000b */
[----:B------:R0:W-:Y:S04]  /*6800*/  STS.U8 [R109+UR11+0x4400], R141 ;  /* 0x0044008d6d007988 */ /* 0x0001e8000800000b */
[----:B------:R0:W-:Y:S04]  /*6810*/  STS.U8 [R109+UR11+0x4800], R157 ;  /* 0x0048009d6d007988 */ /* 0x0001e8000800000b */
[----:B------:R0:W-:Y:S04]  /*6820*/  STS.U8 [R109+UR11+0x4c00], R173 ;  /* 0x004c00ad6d007988 */ /* 0x0001e8000800000b */
[----:B------:R0:W-:Y:S04]  /*6830*/  STS.U8 [R111+UR11+0x4080], R102 ;  /* 0x004080666f007988 */ /* 0x0001e8000800000b */
[----:B------:R0:W-:Y:S04]  /*6840*/  STS.U8 [R111+UR11+0x4480], R142 ;  /* 0x0044808e6f007988 */ /* 0x0001e8000800000b */
[----:B------:R0:W-:Y:S04]  /*6850*/  STS.U8 [R111+UR11+0x4880], R158 ;  /* 0x0048809e6f007988 */ /* 0x0001e8000800000b */
[----:B------:R0:W-:Y:S04]  /*6860*/  STS.U8 [R111+UR11+0x4c80], R174 ;  /* 0x004c80ae6f007988 */ /* 0x0001e8000800000b */
[----:B---3--:R0:W-:Y:S04]  /*6870*/  STS.U8 [R112+UR11+0x4100], R129 ;  /* 0x0041008170007988 */ /* 0x0081e8000800000b */
[----:B------:R0:W-:Y:S04]  /*6880*/  STS.U8 [R112+UR11+0x4500], R145 ;  /* 0x0045009170007988 */ /* 0x0001e8000800000b */
[----:B------:R0:W-:Y:S04]  /*6890*/  STS.U8 [R112+UR11+0x4900], R161 ;  /* 0x004900a170007988 */ /* 0x0001e8000800000b */
[----:B------:R0:W-:Y:S04]  /*68a0*/  STS.U8 [R112+UR11+0x4d00], R177 ;  /* 0x004d00b170007988 */ /* 0x0001e8000800000b */
[----:B----4-:R0:W-:Y:S04]  /*68b0*/  STS.U8 [R113+UR11+0x4180], R130 ;  /* 0x0041808271007988 */ /* 0x0101e8000800000b */
[----:B------:R0:W-:Y:S04]  /*68c0*/  STS.U8 [R113+UR11+0x4580], R146 ;  /* 0x0045809271007988 */ /* 0x0001e8000800000b */
[----:B------:R0:W-:Y:S04]  /*68d0*/  STS.U8 [R113+UR11+0x4980], R162 ;  /* 0x004980a271007988 */ /* 0x0001e8000800000b */
[----:B------:R0:W-:Y:S04]  /*68e0*/  STS.U8 [R113+UR11+0x4d80], R176 ;  /* 0x004d80b071007988 */ /* 0x0001e8000800000b */
[----:B-----5:R0:W-:Y:S04]  /*68f0*/  STS.U8 [R114+UR11+0x4200], R133 ;  /* 0x0042008572007988 */ /* 0x0201e8000800000b */
        /* <DEDUP_REMOVED lines=47> */
[----:B------:R1:W-:Y:S06]  /*6bf0*/  MEMBAR.ALL.CTA ;  /* 0x0000000000007992 */ /* 0x0003ec0000008000 */
[----:B-1----:R-:W1:Y:S01]  /*6c00*/  FENCE.VIEW.ASYNC.S ;  /* 0x00000000000073c6 */ /* 0x002e620000000000 */
[----:B------:R-:W-:Y:S01]  /*6c10*/  ULEA UR13, UR24, UR11, 0x3 ;  /* 0x0000000b180d7291 */ /* 0x000fe2000f8e18ff */
[----:B------:R-:W-:-:S03]  /*6c20*/  UMOV UR4, UR5 ;  /* 0x0000000500047c82 */ /* 0x000fc60008000000 */
[----:B------:R-:W-:Y:S01]  /*6c30*/  UIADD3 UR13, UPT, UPT, UR13, 0x8000, URZ ;  /* 0x000080000d0d7890 */ /* 0x000fe2000fffe0ff */
[----:B-1----:R-:W-:Y:S06]  /*6c40*/  BAR.SYNC.DEFER_BLOCKING 0x0 ;  /* 0x0000000000007b1d */ /* 0x002fec0000010000 */
[----:B0-----:R-:W-:Y:S05]  /*6c50*/  @P0 BRA `(.L_x_9) ;  /* 0x0000000000380947 */ /* 0x001fea0003800000 */
[----:B------:R-:W-:Y:S01]  /*6c60*/  UIADD3 UR26, UPT, UPT, UR10, 0x100, URZ ;  /* 0x000001000a1a7890 */ /* 0x000fe2000fffe0ff */
[----:B------:R-:W-:Y:S01]  /*6c70*/  UMOV UR18, UR6 ;  /* 0x0000000600127c82 */ /* 0x000fe20008000000 */
[----:B------:R-:W-:Y:S01]  /*6c80*/  UMOV UR19, 0x40004040 ;  /* 0x4000404000137882 */ /* 0x000fe20000000000 */
[----:B------:R-:W-:Y:S01]  /*6c90*/  UMOV UR20, 0x0 ;  /* 0x0000000000147882 */ /* 0x000fe20000000000 */
[----:B------:R-:W-:Y:S01]  /*6ca0*/  UMOV UR21, 0x8408490 ;  /* 0x0840849000157882 */ /* 0x000fe20000000000 */
[----:B------:R-:W-:Y:S01]  /*6cb0*/  UMOV UR8, UR13 ;  /* 0x0000000d00087c82 */ /* 0x000fe20008000000 */
[----:B------:R-:W-:Y:S01]  /*6cc0*/  UMOV UR9, URZ ;  /* 0x000000ff00097c82 */ /* 0x000fe20008000000 */
[----:B------:R-:W-:Y:S01]  /*6cd0*/  UMOV UR28, 0x0 ;  /* 0x00000000001c7882 */ /* 0x000fe20000000000 */
[----:B------:R-:W-:Y:S01]  /*6ce0*/  UMOV UR29, 0x8408490 ;  /* 0x08408490001d7882 */ /* 0x000fe20000000000 */
[----:B------:R0:W-:Y:S01]  /*6cf0*/  UTCQMMA gdesc[UR18], gdesc[UR14], tmem[UR10], tmem[UR20], idesc[UR21], UPT ;  /* 0x00ff140e120075ea */ /* 0x0001e2000b80030a */
[----:B------:R-:W-:Y:S01]  /*6d00*/  UMOV UR5, UR8 ;  /* 0x0000000800057c82 */ /* 0x000fe20008000000 */
[----:B------:R0:W-:Y:S01]  /*6d10*/  UTCQMMA gdesc[UR16], gdesc[UR14], tmem[UR26], tmem[UR28], idesc[UR29], UPT ;  /* 0x00ff1c0e100075ea */ /* 0x0001e2000b80031a */
[----:B------:R0:W-:Y:S01]  /*6d20*/  UTCBAR [UR5], URZ ;  /* 0x000000ff050073e9 */ /* 0x0001e200080000ff */
[----:B------:R-:W-:-:S02]  /*6d30*/  NOP ;  /* 0x0000000000007918 */ /* 0x000fc40000000000 */
.L_x_9:
[----:B------:R-:W-:Y:S01]  /*6d40*/  VIADD R128, R128, 0xffffffff ;  /* 0xffffffff80807836 */ /* 0x000fe20000000000 */
[----:B------:R-:W-:Y:S01]  /*6d50*/  UIADD3 UR24, UPT, UPT, UR24, 0x1, URZ ;  /* 0x0000000118187890 */ /* 0x000fe2000fffe0ff */
[----:B------:R-:W-:Y:S01]  /*6d60*/  IADD3 R119, P3, PT, R118, R119, RZ ;  /* 0x0000007776777210 */ /* 0x000fe20007f7e0ff */
[----:B------:R-:W-:Y:S02]  /*6d70*/  IMAD.U32 R124, RZ, RZ, UR4 ;  /* 0x00000004ff7c7e24 */ /* 0x000fe4000f8e00ff */
[----:B------:R-:W-:Y:S01]  /*6d80*/  ISETP.NE.U32.AND P2, PT, R128, RZ, PT ;  /* 0x000000ff8000720c */ /* 0x000fe20003f45070 */
[----:B------:R-:W-:Y:S01]  /*6d90*/  UISETP.GT.AND UP1, UPT, UR24, 0x1, UPT ;  /* 0x000000011800788c */ /* 0x000fe2000bf24270 */
[----:B------:R-:W-:Y:S02]  /*6da0*/  VIADD R70, R70, 0xffffffe0 ;  /* 0xffffffe046467836 */ /* 0x000fe40000000000 */
[----:B------:R-:W-:Y:S01]  /*6db0*/  IMAD.X R121, R120, 0x1, R121, P3 ;  /* 0x0000000178797824 */ /* 0x000fe200018e0679 */
[----:B0-----:R-:W-:-:S02]  /*6dc0*/  USEL UR5, URZ, 0x1, !UP1 ;  /* 0x00000001ff057887 */ /* 0x001fc4000c800000 */
[----:B------:R-:W-:Y:S02]  /*6dd0*/  USEL UR24, UR24, URZ, !UP1 ;  /* 0x000000ff18187287 */ /* 0x000fe4000c800000 */
[----:B------:R-:W-:-:S04]  /*6de0*/  ULOP3.LUT UR5, UR4, UR5, URZ, 0x3c, !UPT ;  /* 0x0000000504057292 */ /* 0x000fc8000f8e3cff */
[----:B------:R-:W-:Y:S08]  /*6df0*/  @P2 BRA `(.L_x_10) ;  /* 0xffffffe000e82947 */ /* 0x000ff0000383ffff */
.L_x_7:
[----:B------:R-:W0:Y:S01]  /*6e00*/  LDCU UR5, c[0x0][0x3b8] ;  /* 0x00007700ff0577ac */ /* 0x000e220008000800 */
[C---:B------:R-:W-:Y:S01]  /*6e10*/  VIADD R2, R0.reuse, 0x1 ;  /* 0x0000000100027836 */ /* 0x040fe20000000000 */
[----:B------:R-:W-:Y:S01]  /*6e20*/  ISETP.GE.AND P4, PT, R175, 0x20, PT ;  /* 0x00000020af00780c */ /* 0x000fe20003f86270 */
[C---:B------:R-:W-:Y:S01]  /*6e30*/  VIADD R10, R0.reuse, 0x2 ;  /* 0x00000002000a7836 */ /* 0x040fe20000000000 */
[----:B------:R-:W1:Y:S01]  /*6e40*/  LDCU.128 UR16, c[0x0][0x390] ;  /* 0x00007200ff1077ac */ /* 0x000e620008000c00 */
[C---:B------:R-:W-:Y:S01]  /*6e50*/  VIADD R9, R0.reuse, 0x3 ;  /* 0x0000000300097836 */ /* 0x040fe20000000000 */
[----:B------:R-:W2:Y:S01]  /*6e60*/  LDCU UR7, c[0x0][0x39c] ;  /* 0x00007380ff0777ac */ /* 0x000ea20008000800 */
[----:B------:R-:W3:Y:S01]  /*6e70*/  LDCU UR6, c[0x0][0x3b4] ;  /* 0x00007680ff0677ac */ /* 0x000ee20008000800 */
[----:B------:R-:W4:Y:S01]  /*6e80*/  LDCU UR8, c[0x0][0x39c] ;  /* 0x00007380ff0877ac */ /* 0x000f220008000800 */
[----:B0-----:R-:W-:Y:S01]  /*6e90*/  IMAD R4, R0, UR5, RZ ;  /* 0x0000000500047c24 */ /* 0x001fe2000f8e02ff */
[----:B------:R-:W0:Y:S03]  /*6ea0*/  LDCU UR9, c[0x0][0x39c] ;  /* 0x00007380ff0977ac */ /* 0x000e260008000800 */
[----:B------:R-:W-:Y:S01]  /*6eb0*/  VIADD R5, R4, UR5 ;  /* 0x0000000504057c36 */ /* 0x000fe20008000000 */
[----:B-1----:R-:W-:-:S03]  /*6ec0*/  ISETP.GE.AND P0, PT, R66, UR18, PT ;  /* 0x0000001242007c0c */ /* 0x002fc6000bf06270 */
[----:B------:R-:W-:Y:S01]  /*6ed0*/  VIADD R6, R5, UR5 ;  /* 0x0000000505067c36 */ /* 0x000fe20008000000 */
[----:B--2---:R-:W-:-:S03]  /*6ee0*/  ISETP.LT.AND P6, PT, R2, UR7, !P0 ;  /* 0x0000000702007c0c */ /* 0x004fc6000c7c1270 */
[----:B------:R-:W-:Y:S02]  /*6ef0*/  VIADD R7, R6, UR5 ;  /* 0x0000000506077c36 */ /* 0x000fe40008000000 */
[----:B---3--:R-:W-:Y:S01]  /*6f00*/  IMAD R2, R66, UR6, RZ ;  /* 0x0000000642027c24 */ /* 0x008fe2000f8e02ff */
[----:B------:R-:W1:Y:S01]  /*6f10*/  LDCU UR6, c[0x0][0x39c] ;  /* 0x00007380ff0677ac */ /* 0x000e620008000800 */
[----:B------:R-:W-:Y:S01]  /*6f20*/  VIADD R8, R7, UR5 ;  /* 0x0000000507087c36 */ /* 0x000fe20008000000 */
[----:B----4-:R-:W-:Y:S02]  /*6f30*/  ISETP.LT.AND P3, PT, R10, UR8, !P0 ;  /* 0x000000080a007c0c */ /* 0x010fe4000c761270 */
[----:B------:R-:W-:Y:S01]  /*6f40*/  IADD3 R3, P2, PT, R2, UR16, RZ ;  /* 0x0000001002037c10 */ /* 0x000fe2000ff5e0ff */
[----:B------:R-:W-:Y:S01]  /*6f50*/  VIADD R68, R8, UR5 ;  /* 0x0000000508447c36 */ /* 0x000fe20008000000 */
[----:B0-----:R-:W-:Y:S01]  /*6f60*/  ISETP.LT.AND P5, PT, R9, UR9, !P0 ;  /* 0x0000000909007c0c */ /* 0x001fe2000c7a1270 */
[----:B------:R-:W-:Y:S01]  /*6f70*/  VIADD R9, R0, 0x4 ;  /* 0x0000000400097836 */ /* 0x000fe20000000000 */
[----:B------:R-:W-:Y:S01]  /*6f80*/  LEA.HI.X.SX32 R2, R2, UR17, 0x1, P2 ;  /* 0x0000001102027c11 */ /* 0x000fe200090f0eff */
[----:B------:R-:W-:Y:S01]  /*6f90*/  VIADD R69, R68, UR5 ;  /* 0x0000000544457c36 */ /* 0x000fe20008000000 */
[----:B------:R-:W-:-:S03]  /*6fa0*/  IADD3 R246, P2, PT, R4, R3, RZ ;  /* 0x0000000304f67210 */ /* 0x000fc60007f5e0ff */
[----:B------:R-:W-:-:S04]  /*6fb0*/  VIADD R70, R69, UR5 ;  /* 0x0000000545467c36 */ /* 0x000fc80008000000 */
[----:B------:R-:W-:-:S04]  /*6fc0*/  VIADD R71, R70, UR5 ;  /* 0x0000000546477c36 */ /* 0x000fc80008000000 */
[----:B------:R-:W-:-:S04]  /*6fd0*/  VIADD R72, R71, UR5 ;  /* 0x0000000547487c36 */ /* 0x000fc80008000000 */
[----:B------:R-:W-:-:S04]  /*6fe0*/  VIADD R73, R72, UR5 ;  /* 0x0000000548497c36 */ /* 0x000fc80008000000 */
[----:B------:R-:W-:-:S04]  /*6ff0*/  VIADD R74, R73, UR5 ;  /* 0x00000005494a7c36 */ /* 0x000fc80008000000 */
[----:B------:R-:W-:-:S04]  /*7000*/  VIADD R75, R74, UR5 ;  /* 0x000000054a4b7c36 */ /* 0x000fc80008000000 */
[----:B------:R-:W-:-:S04]  /*7010*/  VIADD R76, R75, UR5 ;  /* 0x000000054b4c7c36 */ /* 0x000fc80008000000 */
[----:B------:R-:W-:-:S04]  /*7020*/  VIADD R77, R76, UR5 ;  /* 0x000000054c4d7c36 */ /* 0x000fc80008000000 */
[----:B------:R-:W-:Y:S01]  /*7030*/  VIADD R78, R77, UR5 ;  /* 0x000000054d4e7c36 */ /* 0x000fe20008000000 */
[----:B-1----:R-:W-:Y:S06]  /*7040*/  @!P4 BRA `(.L_x_11) ;  /* 0x000000000010c947 */ /* 0x002fec0003800000 */
[----:B------:R-:W-:-:S06]  /*7050*/  USHF.L.U32 UR4, UR4, 0x1f, URZ ;  /* 0x0000001f04047899 */ /* 0x000fcc00080006ff */
[----:B------:R-:W-:-:S04]  /*7060*/  IMAD.U32 R10, RZ, RZ, UR4 ;  /* 0x00000004ff0a7e24 */ /* 0x000fc8000f8e00ff */
[----:B------:R-:W0:Y:S02]  /*7070*/  SYNCS.PHASECHK.TRANS64.TRYWAIT P4, [UR13], R10 ;  /* 0x0000000aff0075a7 */ /* 0x000e24000808110d */
[----:B0-----:R-:W-:Y:S05]  /*7080*/  @!P4 BRA `(.L_x_12) ;  /* 0x000000940034c947 */ /* 0x001fea0003800000 */
.L_x_11:
[----:B------:R-:W-:Y:S01]  /*7090*/  BAR.SYNC.DEFER_BLOCKING 0x0 ;  /* 0x0000000000007b1d */ /* 0x000fe20000010000 */
[CC--:B------:R-:W-:Y:S01]  /*70a0*/  IADD3 R88, P4, PT, R5.reuse, R3.reuse, RZ ;  /* 0x0000000305587210 */ /* 0x0c0fe20007f9e0ff */
[----:B------:R-:W-:Y:S01]  /*70b0*/  VIADD R79, R78, UR5 ;  /* 0x000000054e4f7c36 */ /* 0x000fe20008000000 */
[-C--:B------:R-:W-:Y:S01]  /*70c0*/  LEA.HI.X.SX32 R247, R4, R2.reuse, 0x1, P2 ;  /* 0x0000000204f77211 */ /* 0x080fe200010f0eff */
[----:B------:R-:W-:Y:S01]  /*70d0*/  VIADD R86, R0, 0x5 ;  /* 0x0000000500567836 */ /* 0x000fe20000000000 */
[-C--:B------:R-:W-:Y:S01]  /*70e0*/  LEA.HI.X.SX32 R89, R5, R2.reuse, 0x1, P4 ;  /* 0x0000000205597211 */ /* 0x080fe200020f0eff */
[----:B------:R-:W-:Y:S01]  /*70f0*/  VIADD R80, R79, UR5 ;  /* 0x000000054f507c36 */ /* 0x000fe20008000000 */
[-C--:B------:R-:W-:Y:S01]  /*7100*/  IADD3 R10, P4, PT, R6, R3.reuse, RZ ;  /* 0x00000003060a7210 */ /* 0x080fe20007f9e0ff */
[----:B------:R-:W0:Y:S01]  /*7110*/  LDCU UR4, c[0x0][0x39c] ;  /* 0x00007380ff0477ac */ /* 0x000e220008000800 */
[----:B------:R-:W-:Y:S01]  /*7120*/  ISETP.LT.AND P2, PT, R9, UR6, !P0 ;  /* 0x0000000609007c0c */ /* 0x000fe2000c741270 */
[----:B------:R-:W-:Y:S01]  /*7130*/  VIADD R81, R80, UR5 ;  /* 0x0000000550517c36 */ /* 0x000fe20008000000 */
[-C--:B------:R-:W-:Y:S01]  /*7140*/  LEA.HI.X.SX32 R11, R6, R2.reuse, 0x1, P4 ;  /* 0x00000002060b7211 */ /* 0x080fe200020f0eff */
[----:B------:R-:W1:Y:S01]  /*7150*/  LDCU UR6, c[0x0][0x39c] ;  /* 0x00007380ff0677ac */ /* 0x000e620008000800 */
[CC--:B------:R-:W-:Y:S01]  /*7160*/  IADD3 R4, P4, PT, R8.reuse, R3.reuse, RZ ;  /* 0x0000000308047210 */ /* 0x0c0fe20007f9e0ff */
[----:B------:R-:W-:Y:S01]  /*7170*/  VIADD R82, R81, UR5 ;  /* 0x0000000551527c36 */ /* 0x000fe20008000000 */
[----:B------:R-:W-:Y:S01]  /*7180*/  P2R R87, PR, RZ, 0x20 ;  /* 0x00000020ff577803 */ /* 0x000fe20000000000 */
[----:B------:R2:W-:Y:S01]  /*7190*/  STL.64 [R1+0x100], R10 ;  /* 0x0001000a01007387 */ /* 0x0005e20000100a00 */
[-C--:B------:R-:W-:Y:S01]  /*71a0*/  LEA.HI.X.SX32 R5, R8, R2.reuse, 0x1, P4 ;  /* 0x0000000208057211 */ /* 0x080fe200020f0eff */
[----:B------:R-:W-:Y:S01]  /*71b0*/  VIADD R83, R82, UR5 ;  /* 0x0000000552537c36 */ /* 0x000fe20008000000 */
[C---:B------:R-:W-:Y:S01]  /*71c0*/  IADD3 R92, P4, PT, R68.reuse, R3, RZ ;  /* 0x00000003445c7210 */ /* 0x040fe20007f9e0ff */
[----:B------:R-:W3:Y:S02]  /*71d0*/  LDCU UR7, c[0x0][0x39c] ;  /* 0x00007380ff0777ac */ /* 0x000ee40008000800 */
[----:B------:R-:W-:Y:S01]  /*71e0*/  VIADD R84, R83, UR5 ;  /* 0x0000000553547c36 */ /* 0x000fe20008000000 */
[----:B------:R-:W-:Y:S01]  /*71f0*/  LEA.HI.X.SX32 R93, R68, R2, 0x1, P4 ;  /* 0x00000002445d7211 */ /* 0x000fe200020f0eff */
[----:B------:R-:W4:Y:S02]  /*7200*/  @!P1 SYNCS.CCTL.IV [UR11+0x8000] ;  /* 0x00800000ff0099b1 */ /* 0x000f24000800000b */
[----:B----4-:R-:W-:Y:S01]  /*7210*/  BAR.SYNC.DEFER_BLOCKING 0x0 ;  /* 0x0000000000007b1d */ /* 0x010fe20000010000 */
[----:B------:R-:W-:-:S04]  /*7220*/  VIADD R85, R84, UR5 ;  /* 0x0000000554557c36 */ /* 0x000fc80008000000 */
[----:B------:R-:W-:Y:S01]  /*7230*/  VIADD R68, R85, UR5 ;  /* 0x0000000555447c36 */ /* 0x000fe20008000000 */
[----:B------:R-:W4:Y:S01]  /*7240*/  LDCU UR8, c[0x0][0x39c] ;  /* 0x00007380ff0877ac */ /* 0x000f220008000800 */
[----:B------:R-:W5:Y:S01]  /*7250*/  @!P1 SYNCS.CCTL.IV [UR11+0x8008] ;  /* 0x00800800ff0099b1 */ /* 0x000f62000800000b */
[----:B--2---:R-:W-:-:S04]  /*7260*/  IADD3 R10, P1, PT, R7, R3, RZ ;  /* 0x00000003070a7210 */ /* 0x004fc80007f3e0ff */
[----:B------:R-:W-:Y:S02]  /*7270*/  LEA.HI.X.SX32 R11, R7, R2, 0x1, P1 ;  /* 0x00000002070b7211 */ /* 0x000fe400008f0eff */
[----:B------:R-:W-:-:S03]  /*7280*/  IADD3 R90, P1, PT, R69, R3, RZ ;  /* 0x00000003455a7210 */ /* 0x000fc60007f3e0ff */
[----:B------:R-:W-:Y:S01]  /*7290*/  STL.64 [R1+0xf8], R10 ;  /* 0x0000f80a01007387 */ /* 0x000fe20000100a00 */
[----:B------:R-:W-:Y:S01]  /*72a0*/  LEA.HI.X.SX32 R91, R69, R2, 0x1, P1 ;  /* 0x00000002455b7211 */ /* 0x000fe200008f0eff */
[----:B------:R-:W-:Y:S02]  /*72b0*/  VIADD R69, R68, UR5 ;  /* 0x0000000544457c36 */ /* 0x000fe40008000000 */
[----:B------:R2:W-:Y:S04]  /*72c0*/  STL.64 [R1+0xf0], R4 ;  /* 0x0000f00401007387 */ /* 0x0005e80000100a00 */
[----:B------:R0:W-:Y:S04]  /*72d0*/  STL.64 [R1+0xe8], R92 ;  /* 0x0000e85c01007387 */ /* 0x0001e80000100a00 */
[----:B------:R1:W-:Y:S01]  /*72e0*/  STL.64 [R1+0xe0], R90 ;  /* 0x0000e05a01007387 */ /* 0x0003e20000100a00 */
[----:B--2---:R-:W2:Y:S01]  /*72f0*/  LDTM.x64 R4, tmem[UR12] ;  /* 0x0000000c000479ee */ /* 0x004ea20008340000 */
[----:B------:R-:W2:Y:S01]  /*7300*/  LDTM.x64 R132, tmem[UR12+0x40] ;  /* 0x0000400c008479ee */ /* 0x000ea20008340000 */
[----:B0-----:R-:W-:-:S02]  /*7310*/  IADD3 R92, P4, PT, R70, R3, RZ ;  /* 0x00000003465c7210 */ /* 0x001fc40007f9e0ff */
[----:B-1----:R-:W-:Y:S02]  /*7320*/  IADD3 R90, P1, PT, R71, R3, RZ ;  /* 0x00000003475a7210 */ /* 0x002fe40007f3e0ff */
[-C--:B------:R-:W-:Y:S01]  /*7330*/  LEA.HI.X.SX32 R93, R70, R2.reuse, 0x1, P4 ;  /* 0x00000002465d7211 */ /* 0x080fe200020f0eff */
[----:B------:R-:W-:Y:S01]  /*7340*/  VIADD R70, R69, UR5 ;  /* 0x0000000545467c36 */ /* 0x000fe20008000000 */
[----:B------:R-:W-:-:S03]  /*7350*/  LEA.HI.X.SX32 R91, R71, R2, 0x1, P1 ;  /* 0x00000002475b7211 */ /* 0x000fc600008f0eff */
[----:B------:R0:W-:Y:S01]  /*7360*/  STL.64 [R1+0xd8], R92 ;  /* 0x0000d85c01007387 */ /* 0x0001e20000100a00 */
[----:B------:R-:W-:-:S03]  /*7370*/  VIADD R71, R70, UR5 ;  /* 0x0000000546477c36 */ /* 0x000fc60008000000 */
[----:B------:R1:W-:Y:S01]  /*7380*/  STL.64 [R1+0xd0], R90 ;  /* 0x0000d05a01007387 */ /* 0x0003e20000100a00 */
[CC--:B0-----:R-:W-:Y:S02]  /*7390*/  IADD3 R92, P4, PT, R72.reuse, R3.reuse, RZ ;  /* 0x00000003485c7210 */ /* 0x0c1fe40007f9e0ff */
        /* <DEDUP_REMOVED lines=16> */
[C---:B-1----:R-:W-:Y:S02]  /*74a0*/  IADD3 R90, P1, PT, R77.reuse, R3, RZ ;  /* 0x000000034d5a7210 */ /* 0x042fe40007f3e0ff */
[-C--:B------:R-:W-:Y:S02]  /*74b0*/  LEA.HI.X.SX32 R93, R76, R2.reuse, 0x1, P4 ;  /* 0x000000024c5d7211 */ /* 0x080fe400020f0eff */
[----:B------:R-:W-:-:S03]  /*74c0*/  LEA.HI.X.SX32 R91, R77, R2, 0x1, P1 ;  /* 0x000000024d5b7211 */ /* 0x000fc600008f0eff */
[----:B------:R0:W-:Y:S04]  /*74d0*/  STL.64 [R1+0xa8], R92 ;  /* 0x0000a85c01007387 */ /* 0x0001e80000100a00 */
[----:B------:R1:W-:Y:S01]  /*74e0*/  STL.64 [R1+0xa0], R90 ;  /* 0x0000a05a01007387 */ /* 0x0003e20000100a00 */
[CC--:B0-----:R-:W-:Y:S02]  /*74f0*/  IADD3 R92, P4, PT, R78.reuse, R3.reuse, RZ ;  /* 0x000000034e5c7210 */ /* 0x0c1fe40007f9e0ff */
[C---:B-1----:R-:W-:Y:S02]  /*7500*/  IADD3 R90, P1, PT, R79.reuse, R3, RZ ;  /* 0x000000034f5a7210 */ /* 0x042fe40007f3e0ff */
[-C--:B------:R-:W-:Y:S02]  /*7510*/  LEA.HI.X.SX32 R93, R78, R2.reuse, 0x1, P4 ;  /* 0x000000024e5d7211 */ /* 0x080fe400020f0eff */
[----:B------:R-:W-:-:S02]  /*7520*/  LEA.HI.X.SX32 R91, R79, R2, 0x1, P1 ;  /* 0x000000024f5b7211 */ /* 0x000fc400008f0eff */
[CC--:B------:R-:W-:Y:S01]  /*7530*/  IADD3 R76, P4, PT, R80.reuse, R3.reuse, RZ ;  /* 0x00000003504c7210 */ /* 0x0c0fe20007f9e0ff */
[----:B------:R0:W-:Y:S03]  /*7540*/  STL.64 [R1+0x98], R92 ;  /* 0x0000985c01007387 */ /* 0x0001e60000100a00 */
[----:B------:R-:W-:Y:S01]  /*7550*/  LEA.HI.X.SX32 R77, R80, R2, 0x1, P4 ;  /* 0x00000002504d7211 */ /* 0x000fe200020f0eff */
[----:B------:R1:W-:Y:S04]  /*7560*/  STL.64 [R1+0x90], R90 ;  /* 0x0000905a01007387 */ /* 0x0003e80000100a00 */
[----:B------:R2:W-:Y:S01]  /*7570*/  STL.64 [R1+0x88], R76 ;  /* 0x0000884c01007387 */ /* 0x0005e20000100a00 */
[----:B0-----:R-:W-:-:S02]  /*7580*/  IADD3 R92, P1, PT, R81, R3, RZ ;  /* 0x00000003515c7210 */ /* 0x001fc40007f3e0ff */
[CC--:B-1----:R-:W-:Y:S02]  /*7590*/  IADD3 R90, P4, PT, R82.reuse, R3.reuse, RZ ;  /* 0x00000003525a7210 */ /* 0x0c2fe40007f9e0ff */
[-C--:B------:R-:W-:Y:S02]  /*75a0*/  LEA.HI.X.SX32 R93, R81, R2.reuse, 0x1, P1 ;  /* 0x00000002515d7211 */ /* 0x080fe400008f0eff */
[-C--:B------:R-:W-:Y:S01]  /*75b0*/  LEA.HI.X.SX32 R91, R82, R2.reuse, 0x1, P4 ;  /* 0x00000002525b7211 */ /* 0x080fe200020f0eff */
[----:B--2---:R-:W-:Y:S01]  /*75c0*/  VIADD R76, R75, UR5 ;  /* 0x000000054b4c7c36 */ /* 0x004fe20008000000 */
[CC--:B------:R-:W-:Y:S01]  /*75d0*/  IADD3 R78, P1, PT, R83.reuse, R3.reuse, RZ ;  /* 0x00000003534e7210 */ /* 0x0c0fe20007f3e0ff */
[----:B------:R-:W-:Y:S02]  /*75e0*/  STL.64 [R1+0x80], R92 ;  /* 0x0000805c01007387 */ /* 0x000fe40000100a00 */
[----:B------:R-:W-:Y:S01]  /*75f0*/  VIADD R77, R76, UR5 ;  /* 0x000000054c4d7c36 */ /* 0x000fe20008000000 */
[----:B------:R-:W-:Y:S01]  /*7600*/  LEA.HI.X.SX32 R79, R83, R2, 0x1, P1 ;  /* 0x00000002534f7211 */ /* 0x000fe200008f0eff */
[----:B------:R0:W-:Y:S01]  /*7610*/  STL.64 [R1+0x78], R90 ;  /* 0x0000785a01007387 */ /* 0x0001e20000100a00 */
[----:B------:R-:W-:-:S03]  /*7620*/  IADD3 R80, P1, PT, R85, R3, RZ ;  /* 0x0000000355507210 */ /* 0x000fc60007f3e0ff */
[----:B------:R1:W-:Y:S01]  /*7630*/  STL.64 [R1+0x70], R78 ;  /* 0x0000704e01007387 */ /* 0x0003e20000100a00 */
[----:B------:R-:W-:Y:S02]  /*7640*/  LEA.HI.X.SX32 R81, R85, R2, 0x1, P1 ;  /* 0x0000000255517211 */ /* 0x000fe400008f0eff */
[----:B0-----:R-:W-:-:S04]  /*7650*/  IADD3 R90, P4, PT, R84, R3, RZ ;  /* 0x00000003545a7210 */ /* 0x001fc80007f9e0ff */
[----:B------:R-:W-:Y:S01]  /*7660*/  LEA.HI.X.SX32 R91, R84, R2, 0x1, P4 ;  /* 0x00000002545b7211 */ /* 0x000fe200020f0eff */
[----:B-1----:R-:W-:Y:S01]  /*7670*/  VIADD R78, R77, UR5 ;  /* 0x000000054d4e7c36 */ /* 0x002fe20008000000 */
[----:B------:R-:W-:-:S03]  /*7680*/  IADD3 R82, P4, PT, R68, R3, RZ ;  /* 0x0000000344527210 */ /* 0x000fc60007f9e0ff */
[----:B------:R-:W-:Y:S01]  /*7690*/  STL.64 [R1+0x68], R90 ;  /* 0x0000685a01007387 */ /* 0x000fe20000100a00 */
[----:B------:R-:W-:Y:S01]  /*76a0*/  LEA.HI.X.SX32 R83, R68, R2, 0x1, P4 ;  /* 0x0000000244537211 */ /* 0x000fe200020f0eff */
[----:B------:R-:W-:Y:S02]  /*76b0*/  VIADD R79, R78, UR5 ;  /* 0x000000054e4f7c36 */ /* 0x000fe40008000000 */
[----:B------:R0:W-:Y:S02]  /*76c0*/  STL.64 [R1+0x60], R80 ;  /* 0x0000605001007387 */ /* 0x0001e40000100a00 */
[----:B------:R-:W-:Y:S02]  /*76d0*/  VIADD R68, R79, UR5 ;  /* 0x000000054f447c36 */ /* 0x000fe40008000000 */
[----:B------:R1:W-:Y:S01]  /*76e0*/  STL.64 [R1+0x58], R82 ;  /* 0x0000585201007387 */ /* 0x0003e20000100a00 */
[----:B0-----:R-:W-:-:S04]  /*76f0*/  IADD3 R80, P1, PT, R69, R3, RZ ;  /* 0x0000000345507210 */ /* 0x001fc80007f3e0ff */
[----:B------:R-:W-:Y:S01]  /*7700*/  LEA.HI.X.SX32 R81, R69, R2, 0x1, P1 ;  /* 0x0000000245517211 */ /* 0x000fe200008f0eff */
[----:B------:R-:W-:Y:S01]  /*7710*/  VIADD R69, R68, UR5 ;  /* 0x0000000544457c36 */ /* 0x000fe20008000000 */
[----:B-1----:R-:W-:-:S03]  /*7720*/  IADD3 R82, P4, PT, R70, R3, RZ ;  /* 0x0000000346527210 */ /* 0x002fc60007f9e0ff */
[----:B------:R0:W-:Y:S01]  /*7730*/  STL.64 [R1+0x50], R80 ;  /* 0x0000505001007387 */ /* 0x0001e20000100a00 */
[----:B------:R-:W-:Y:S01]  /*7740*/  LEA.HI.X.SX32 R83, R70, R2, 0x1, P4 ;  /* 0x0000000246537211 */ /* 0x000fe200020f0eff */
[----:B------:R-:W-:-:S04]  /*7750*/  VIADD R70, R69, UR5 ;  /* 0x0000000545467c36 */ /* 0x000fc80008000000 */
        /* <DEDUP_REMOVED lines=22> */
[----:B------:R-:W-:-:S05]  /*78c0*/  LEA.HI.X.SX32 R83, R76, R2, 0x1, P4 ;  /* 0x000000024c537211 */ /* 0x000fca00020f0eff */
[----:B------:R1:W-:Y:S01]  /*78d0*/  STL.64 [R1+0x18], R82 ;  /* 0x0000185201007387 */ /* 0x0003e20000100a00 */
[----:B0-----:R-:W-:-:S04]  /*78e0*/  IADD3 R80, P1, PT, R77, R3, RZ ;  /* 0x000000034d507210 */ /* 0x001fc80007f3e0ff */
[----:B------:R-:W-:Y:S02]  /*78f0*/  LEA.HI.X.SX32 R81, R77, R2, 0x1, P1 ;  /* 0x000000024d517211 */ /* 0x000fe400008f0eff */
[----:B-1----:R-:W-:-:S03]  /*7900*/  IADD3 R82, P4, PT, R78, R3, RZ ;  /* 0x000000034e527210 */ /* 0x002fc60007f9e0ff */
[----:B------:R0:W-:Y:S01]  /*7910*/  STL.64 [R1+0x10], R80 ;  /* 0x0000105001007387 */ /* 0x0001e20000100a00 */
[----:B------:R-:W-:Y:S02]  /*7920*/  LEA.HI.X.SX32 R83, R78, R2, 0x1, P4 ;  /* 0x000000024e537211 */ /* 0x000fe400020f0eff */
[----:B------:R-:W-:-:S03]  /*7930*/  IADD3 R250, P4, PT, R68, R3, RZ ;  /* 0x0000000344fa7210 */ /* 0x000fc60007f9e0ff */
[----:B------:R-:W-:Y:S01]  /*7940*/  STL.64 [R1+0x8], R82 ;  /* 0x0000085201007387 */ /* 0x000fe20000100a00 */
[-C--:B------:R-:W-:Y:S01]  /*7950*/  LEA.HI.X.SX32 R251, R68, R2.reuse, 0x1, P4 ;  /* 0x0000000244fb7211 */ /* 0x080fe200020f0eff */
[----:B------:R-:W-:Y:S01]  /*7960*/  VIADD R68, R75, UR5 ;  /* 0x000000054b447c36 */ /* 0x000fe20008000000 */
[CC--:B------:R-:W-:Y:S02]  /*7970*/  IADD3 R244, P4, PT, R70.reuse, R3.reuse, RZ ;  /* 0x0000000346f47210 */ /* 0x0c0fe40007f9e0ff */
[CC--:B0-----:R-:W-:Y:S02]  /*7980*/  IADD3 R80, P1, PT, R79.reuse, R3.reuse, RZ ;  /* 0x000000034f507210 */ /* 0x0c1fe40007f3e0ff */
[-C--:B------:R-:W-:Y:S02]  /*7990*/  LEA.HI.X.SX32 R245, R70, R2.reuse, 0x1, P4 ;  /* 0x0000000246f57211 */ /* 0x080fe400020f0eff */
[----:B------:R-:W-:Y:S02]  /*79a0*/  LEA.HI.X.SX32 R81, R79, R2, 0x1, P1 ;  /* 0x000000024f517211 */ /* 0x000fe400008f0eff */
[----:B------:R-:W-:-:S02]  /*79b0*/  IADD3 R248, P1, PT, R69, R3, RZ ;  /* 0x0000000345f87210 */ /* 0x000fc40007f3e0ff */
[-C--:B------:R-:W-:Y:S01]  /*79c0*/  IADD3 R240, P4, PT, R72, R3.reuse, RZ ;  /* 0x0000000348f07210 */ /* 0x080fe20007f9e0ff */
[----:B------:R-:W-:Y:S01]  /*79d0*/  STL.64 [R1], R80 ;  /* 0x0000005001007387 */ /* 0x000fe20000100a00 */
[-C--:B------:R-:W-:Y:S01]  /*79e0*/  LEA.HI.X.SX32 R249, R69, R2.reuse, 0x1, P1 ;  /* 0x0000000245f97211 */ /* 0x080fe200008f0eff */
[----:B------:R-:W-:Y:S01]  /*79f0*/  VIADD R69, R68, UR5 ;  /* 0x0000000544457c36 */ /* 0x000fe20008000000 */
[-C--:B------:R-:W-:Y:S01]  /*7a00*/  IADD3 R242, P1, PT, R71, R3.reuse, RZ ;  /* 0x0000000347f27210 */ /* 0x080fe20007f3e0ff */
[----:B------:R-:W-:Y:S01]  /*7a10*/  STL [R1+0x150], R250 ;  /* 0x000150fa01007387 */ /* 0x000fe20000100800 */
[-C--:B------:R-:W-:Y:S01]  /*7a20*/  LEA.HI.X.SX32 R241, R72, R2.reuse, 0x1, P4 ;  /* 0x0000000248f17211 */ /* 0x080fe200020f0eff */
[----:B------:R-:W-:Y:S01]  /*7a30*/  VIADD R70, R69, UR5 ;  /* 0x0000000545467c36 */ /* 0x000fe20008000000 */
[-C--:B------:R-:W-:Y:S01]  /*7a40*/  LEA.HI.X.SX32 R243, R71, R2.reuse, 0x1, P1 ;  /* 0x0000000247f37211 */ /* 0x080fe200008f0eff */
[----:B------:R-:W-:Y:S01]  /*7a50*/  STL [R1+0x144], R251 ;  /* 0x000144fb01007387 */ /* 0x000fe20000100800 */
[CC--:B------:R-:W-:Y:S01]  /*7a60*/  IADD3 R238, P1, PT, R73.reuse, R3.reuse, RZ ;  /* 0x0000000349ee7210 */ /* 0x0c0fe20007f3e0ff */
[----:B------:R-:W-:Y:S01]  /*7a70*/  VIADD R71, R70, UR5 ;  /* 0x0000000546477c36 */ /* 0x000fe20008000000 */
[CC--:B------:R-:W-:Y:S01]  /*7a80*/  IADD3 R236, P4, PT, R74.reuse, R3.reuse, RZ ;  /* 0x000000034aec7210 */ /* 0x0c0fe20007f9e0ff */
[----:B------:R-:W-:Y:S01]  /*7a90*/  STL [R1+0x168], R248 ;  /* 0x000168f801007387 */ /* 0x000fe20000100800 */
[-C--:B------:R-:W-:Y:S01]  /*7aa0*/  LEA.HI.X.SX32 R239, R73, R2.reuse, 0x1, P1 ;  /* 0x0000000249ef7211 */ /* 0x080fe200008f0eff */
[----:B------:R-:W-:Y:S01]  /*7ab0*/  VIADD R72, R71, UR5 ;  /* 0x0000000547487c36 */ /* 0x000fe20008000000 */
[----:B------:R-:W-:Y:S01]  /*7ac0*/  IADD3 R234, P1, PT, R75, R3, RZ ;  /* 0x000000034bea7210 */ /* 0x000fe20007f3e0ff */
[----:B------:R-:W-:Y:S01]  /*7ad0*/  STL [R1+0x140], R249 ;  /* 0x000140f901007387 */ /* 0x000fe20000100800 */
[----:B------:R-:W-:-:S02]  /*7ae0*/  LEA.HI.X.SX32 R237, R74, R2, 0x1, P4 ;  /* 0x000000024aed7211 */ /* 0x000fc400020f0eff */
[----:B------:R-:W-:Y:S01]  /*7af0*/  LEA.HI.X.SX32 R235, R75, R2, 0x1, P1 ;  /* 0x000000024beb7211 */ /* 0x000fe200008f0eff */
[----:B------:R-:W-:Y:S01]  /*7b00*/  STL.64 [R1+0x148], R244 ;  /* 0x000148f401007387 */ /* 0x000fe20000100a00 */
[----:B------:R-:W-:-:S03]  /*7b10*/  IADD3 R232, P4, PT, R68, R3, RZ ;  /* 0x0000000344e87210 */ /* 0x000fc60007f9e0ff */
[----:B------:R-:W-:Y:S04]  /*7b20*/  STL.64 [R1+0x158], R242 ;  /* 0x000158f201007387 */ /* 0x000fe80000100a00 */
[----:B------:R-:W-:Y:S04]  /*7b30*/  STL [R1+0x180], R240 ;  /* 0x000180f001007387 */ /* 0x000fe80000100800 */
[----:B------:R-:W-:Y:S04]  /*7b40*/  STL [R1+0x13c], R241 ;  /* 0x00013cf101007387 */ /* 0x000fe80000100800 */
[----:B------:R-:W-:Y:S04]  /*7b50*/  STL.64 [R1+0x160], R238 ;  /* 0x000160ee01007387 */ /* 0x000fe80000100a00 */
[----:B------:R-:W-:Y:S04]  /*7b60*/  STL [R1+0x138], R237 ;  /* 0x000138ed01007387 */ /* 0x000fe80000100800 */
[----:B------:R0:W-:Y:S04]  /*7b70*/  STL.64 [R1+0x170], R234 ;  /* 0x000170ea01007387 */ /* 0x0001e80000100a00 */
[----:B0-----:R-:W2:Y:S01]  /*7b80*/  LDL.LU.64 R234, [R1+0x100] ;  /* 0x0001000001ea7983 */ /* 0x001ea20000300a00 */
[----:B------:R-:W-:-:S02]  /*7b90*/  IADD3 R230, P1, PT, R69, R3, RZ ;  /* 0x0000000345e67210 */ /* 0x000fc40007f3e0ff */
[-C--:B------:R-:W-:Y:S01]  /*7ba0*/  LEA.HI.X.SX32 R233, R68, R2.reuse, 0x1, P4 ;  /* 0x0000000244e97211 */ /* 0x080fe200020f0eff */
[----:B------:R-:W-:Y:S01]  /*7bb0*/  VIADD R68, R72, UR5 ;  /* 0x0000000548447c36 */ /* 0x000fe20008000000 */
[-C--:B------:R-:W-:Y:S02]  /*7bc0*/  IADD3 R228, P4, PT, R70, R3.reuse, RZ ;  /* 0x0000000346e47210 */ /* 0x080fe40007f9e0ff */
[-C--:B------:R-:W-:Y:S01]  /*7bd0*/  LEA.HI.X.SX32 R231, R69, R2.reuse, 0x1, P1 ;  /* 0x0000000245e77211 */ /* 0x080fe200008f0eff */
[----:B------:R-:W-:Y:S01]  /*7be0*/  VIADD R69, R68, UR5 ;  /* 0x0000000544457c36 */ /* 0x000fe20008000000 */
[-C--:B------:R-:W-:Y:S02]  /*7bf0*/  IADD3 R226, P1, PT, R71, R3.reuse, RZ ;  /* 0x0000000347e27210 */ /* 0x080fe40007f3e0ff */
[----:B------:R-:W-:Y:S01]  /*7c00*/  LEA.HI.X.SX32 R229, R70, R2, 0x1, P4 ;  /* 0x0000000246e57211 */ /* 0x000fe200020f0eff */
[----:B------:R-:W-:Y:S01]  /*7c10*/  VIADD R70, R69, UR5 ;  /* 0x0000000545467c36 */ /* 0x000fe20008000000 */
[----:B------:R-:W-:-:S02]  /*7c20*/  IADD3 R224, P4, PT, R72, R3, RZ ;  /* 0x0000000348e07210 */ /* 0x000fc40007f9e0ff */
[-C--:B------:R-:W-:Y:S01]  /*7c30*/  LEA.HI.X.SX32 R227, R71, R2.reuse, 0x1, P1 ;  /* 0x0000000247e37211 */ /* 0x080fe200008f0eff */
[----:B------:R-:W-:Y:S01]  /*7c40*/  VIADD R71, R70, UR5 ;  /* 0x0000000546477c36 */ /* 0x000fe20008000000 */
[-C--:B------:R-:W-:Y:S02]  /*7c50*/  IADD3 R222, P1, PT, R68, R3.reuse, RZ ;  /* 0x0000000344de7210 */ /* 0x080fe40007f3e0ff */
[-C--:B------:R-:W-:Y:S02]  /*7c60*/  LEA.HI.X.SX32 R225, R72, R2.reuse, 0x1, P4 ;  /* 0x0000000248e17211 */ /* 0x080fe400020f0eff */
[-C--:B------:R-:W-:Y:S02]  /*7c70*/  IADD3 R220, P4, PT, R69, R3.reuse, RZ ;  /* 0x0000000345dc7210 */ /* 0x080fe40007f9e0ff */
[----:B------:R-:W-:Y:S01]  /*7c80*/  LEA.HI.X.SX32 R223, R68, R2, 0x1, P1 ;  /* 0x0000000244df7211 */ /* 0x000fe200008f0eff */
[----:B------:R-:W-:Y:S01]  /*7c90*/  VIADD R68, R71, UR5 ;  /* 0x0000000547447c36 */ /* 0x000fe20008000000 */
[----:B------:R-:W-:-:S02]  /*7ca0*/  IADD3 R216, P1, PT, R70, R3, RZ ;  /* 0x0000000346d87210 */ /* 0x000fc40007f3e0ff */
[-C--:B------:R-:W-:Y:S01]  /*7cb0*/  LEA.HI.X.SX32 R221, R69, R2.reuse, 0x1, P4 ;  /* 0x0000000245dd7211 */ /* 0x080fe200020f0eff */
[----:B------:R-:W-:Y:S01]  /*7cc0*/  VIADD R69, R68, UR5 ;  /* 0x0000000544457c36 */ /* 0x000fe20008000000 */
[CC--:B------:R-:W-:Y:S02]  /*7cd0*/  IADD3 R212, P4, PT, R71.reuse, R3.reuse, RZ ;  /* 0x0000000347d47210 */ /* 0x0c0fe40007f9e0ff */
[-C--:B------:R-:W-:Y:S02]  /*7ce0*/  LEA.HI.X.SX32 R217, R70, R2.reuse, 0x1, P1 ;  /* 0x0000000246d97211 */ /* 0x080fe400008f0eff */
[----:B------:R-:W-:Y:S02]  /*7cf0*/  LEA.HI.X.SX32 R213, R71, R2, 0x1, P4 ;  /* 0x0000000247d57211 */ /* 0x000fe400020f0eff */
[----:B------:R-:W-:Y:S02]  /*7d00*/  IADD3 R208, P4, PT, R68, R3, RZ ;  /* 0x0000000344d07210 */ /* 0x000fe40007f9e0ff */
[----:B------:R-:W-:-:S02]  /*7d10*/  F2FP.SATFINITE.E5M2.F32.PACK_AB_MERGE_C R245, R17, R16, RZ ;  /* 0x0000001011f5723e */ /* 0x000fc400048060ff */
[----:B------:R-:W-:Y:S02]  /*7d20*/  LEA.HI.X.SX32 R209, R68, R2, 0x1, P4 ;  /* 0x0000000244d17211 */ /* 0x000fe400020f0eff */
[----:B------:R-:W-:Y:S02]  /*7d30*/  IADD3 R204, P4, PT, R69, R3, RZ ;  /* 0x0000000345cc7210 */ /* 0x000fe40007f9e0ff */
[----:B------:R-:W-:Y:S02]  /*7d40*/  F2FP.SATFINITE.E5M2.F32.PACK_AB_MERGE_C R244, R11, R10, RZ ;  /* 0x0000000a0bf4723e */ /* 0x000fe400048060ff */
[----:B------:R-:W-:Y:S02]  /*7d50*/  LEA.HI.X.SX32 R205, R69, R2, 0x1, P4 ;  /* 0x0000000245cd7211 */ /* 0x000fe400020f0eff */
[----:B------:R-:W-:Y:S01]  /*7d60*/  ISETP.LT.AND P1, PT, R86, UR4, !P0 ;  /* 0x0000000456007c0c */ /* 0x000fe2000c721270 */
[----:B------:R-:W0:Y:S01]  /*7d70*/  LDCU UR4, c[0x0][0x39c] ;  /* 0x00007380ff0477ac */ /* 0x000e220008000800 */
[----:B------:R-:W-:-:S02]  /*7d80*/  F2FP.SATFINITE.E5M2.F32.PACK_AB_MERGE_C R238, R23, R22, RZ ;  /* 0x0000001617ee723e */ /* 0x000fc400048060ff */
[----:B------:R-:W-:Y:S02]  /*7d90*/  F2FP.SATFINITE.E5M2.F32.PACK_AB_MERGE_C R239, R25, R24, RZ ;  /* 0x0000001819ef723e */ /* 0x000fe400048060ff */
[----:B------:R-:W-:Y:S02]  /*7da0*/  F2FP.SATFINITE.E5M2.F32.PACK_AB_MERGE_C R240, R27, R26, RZ ;  /* 0x0000001a1bf0723e */ /* 0x000fe400048060ff */
[----:B------:R-:W-:Y:S02]  /*7db0*/  F2FP.SATFINITE.E5M2.F32.PACK_AB_MERGE_C R242, R29, R28, RZ ;  /* 0x0000001c1df2723e */ /* 0x000fe400048060ff */
[----:B------:R-:W-:Y:S02]  /*7dc0*/  F2FP.SATFINITE.E5M2.F32.PACK_AB_MERGE_C R243, R31, R30, RZ ;  /* 0x0000001e1ff3723e */ /* 0x000fe400048060ff */
[----:B------:R-:W-:Y:S02]  /*7dd0*/  F2FP.SATFINITE.E5M2.F32.PACK_AB_MERGE_C R248, R33, R32, RZ ;  /* 0x0000002021f8723e */ /* 0x000fe400048060ff */
[----:B------:R-:W-:-:S02]  /*7de0*/  F2FP.SATFINITE.E5M2.F32.PACK_AB_MERGE_C R251, R35, R34, RZ ;  /* 0x0000002223fb723e */ /* 0x000fc400048060ff */
[----:B------:R-:W-:Y:S02]  /*7df0*/  F2FP.SATFINITE.E5M2.F32.PACK_AB_MERGE_C R250, R37, R36, RZ ;  /* 0x0000002425fa723e */ /* 0x000fe400048060ff */
[----:B------:R-:W-:Y:S02]  /*7e00*/  F2FP.SATFINITE.E5M2.F32.PACK_AB_MERGE_C R249, R39, R38, RZ ;  /* 0x0000002627f9723e */ /* 0x000fe400048060ff */
[----:B------:R-:W-:Y:S02]  /*7e10*/  F2FP.SATFINITE.E5M2.F32.PACK_AB_MERGE_C R241, R41, R40, RZ ;  /* 0x0000002829f1723e */ /* 0x000fe400048060ff */
[----:B------:R-:W-:Y:S01]  /*7e20*/  F2FP.SATFINITE.E5M2.F32.PACK_AB_MERGE_C R237, R43, R42, RZ ;  /* 0x0000002a2bed723e */ /* 0x000fe200048060ff */
[----:B--2---:R1:W-:Y:S04]  /*7e30*/  STL.64 [R1+0x1c8], R234 ;  /* 0x0001c8ea01007387 */ /* 0x0043e80000100a00 */
[----:B------:R2:W-:Y:S04]  /*7e40*/  STL [R1+0x134], R233 ;  /* 0x000134e901007387 */ /* 0x0005e80000100800 */
[----:B------:R0:W-:Y:S04]  /*7e50*/  STL.64 [R1+0x178], R230 ;  /* 0x000178e601007387 */ /* 0x0001e80000100a00 */
[----:B------:R3:W-:Y:S01]  /*7e60*/  STL [R1+0x130], R229 ;  /* 0x000130e501007387 */ /* 0x0007e20000100800 */
[----:B-1----:R-:W-:Y:S01]  /*7e70*/  IMAD.MOV.U32 R234, RZ, RZ, R88 ;  /* 0x000000ffffea7224 */ /* 0x002fe200078e0058 */
[----:B--2---:R-:W-:Y:S01]  /*7e80*/  F2FP.SATFINITE.E5M2.F32.PACK_AB_MERGE_C R233, R45, R44, RZ ;  /* 0x0000002c2de9723e */ /* 0x004fe200048060ff */
[----:B------:R-:W-:Y:S01]  /*7e90*/  IMAD.MOV.U32 R235, RZ, RZ, R89 ;  /* 0x000000ffffeb7224 */ /* 0x000fe200078e0059 */
[----:B------:R1:W-:Y:S04]  /*7ea0*/  STL.64 [R1+0x188], R226 ;  /* 0x000188e201007387 */ /* 0x0003e80000100a00 */
[----:B------:R2:W-:Y:S01]  /*7eb0*/  STL [R1+0x12c], R225 ;  /* 0x00012ce101007387 */ /* 0x0005e20000100800 */
[----:B0-----:R-:W-:-:S02]  /*7ec0*/  F2FP.SATFINITE.E5M2.F32.PACK_AB_MERGE_C R230, R19, R18, RZ ;  /* 0x0000001213e6723e */ /* 0x001fc400048060ff */
[----:B------:R-:W-:Y:S01]  /*7ed0*/  F2FP.SATFINITE.E5M2.F32.PACK_AB_MERGE_C R231, R21, R20, RZ ;  /* 0x0000001415e7723e */ /* 0x000fe200048060ff */
[----:B------:R-:W-:Y:S01]  /*7ee0*/  STL.64 [R1+0x190], R222 ;  /* 0x000190de01007387 */ /* 0x000fe20000100a00 */
[----:B---3--:R-:W-:-:S03]  /*7ef0*/  F2FP.SATFINITE.E5M2.F32.PACK_AB_MERGE_C R229, R47, R46, RZ ;  /* 0x0000002e2fe5723e */ /* 0x008fc600048060ff */
[----:B------:R0:W-:Y:S01]  /*7f00*/  STL [R1+0x128], R221 ;  /* 0x000128dd01007387 */ /* 0x0001e20000100800 */
[----:B-1----:R-:W-:Y:S02]  /*7f10*/  F2FP.SATFINITE.E5M2.F32.PACK_AB_MERGE_C R226, R13, R12, RZ ;  /* 0x0000000c0de2723e */ /* 0x002fe400048060ff */
[----:B------:R-:W-:Y:S01]  /*7f20*/  F2FP.SATFINITE.E5M2.F32.PACK_AB_MERGE_C R227, R15, R14, RZ ;  /* 0x0000000e0fe3723e */ /* 0x000fe200048060ff */
[----:B------:R1:W-:Y:S01]  /*7f30*/  STL.64 [R1+0x198], R216 ;  /* 0x000198d801007387 */ /* 0x0003e20000100a00 */
[----:B--2---:R-:W-:-:S03]  /*7f40*/  F2FP.SATFINITE.E5M2.F32.PACK_AB_MERGE_C R225, R49, R48, RZ ;  /* 0x0000003031e1723e */ /* 0x004fc600048060ff */
[----:B------:R-:W-:Y:S01]  /*7f50*/  STL [R1+0x124], R213 ;  /* 0x000124d501007387 */ /* 0x000fe20000100800 */
[----:B0-----:R-:W-:-:S03]  /*7f60*/  F2FP.SATFINITE.E5M2.F32.PACK_AB_MERGE_C R221, R51, R50, RZ ;  /* 0x0000003233dd723e */ /* 0x001fc600048060ff */
[----:B------:R0:W-:Y:S01]  /*7f70*/  STL.64 [R1+0x1a0], R208 ;  /* 0x0001a0d001007387 */ /* 0x0001e20000100a00 */
[----:B-1----:R-:W-:Y:S01]  /*7f80*/  F2FP.SATFINITE.E5M2.F32.PACK_AB_MERGE_C R216, R5, R4, RZ ;  /* 0x0000000405d8723e */ /* 0x002fe200048060ff */
[----:B------:R-:W-:Y:S02]  /*7f90*/  VIADD R4, R69, UR5 ;  /* 0x0000000545047c36 */ /* 0x000fe40008000000 */
[----:B------:R1:W-:Y:S01]  /*7fa0*/  STL [R1+0x120], R205 ;  /* 0x000120cd01007387 */ /* 0x0003e20000100800 */
[----:B------:R-:W-:Y:S01]  /*7fb0*/  F2FP.SATFINITE.E5M2.F32.PACK_AB_MERGE_C R217, R7, R6, RZ ;  /* 0x0000000607d9723e */ /* 0x000fe200048060ff */
[C---:B------:R-:W-:Y:S01]  /*7fc0*/  VIADD R5, R4.reuse, UR5 ;  /* 0x0000000504057c36 */ /* 0x040fe20008000000 */
[----:B------:R-:W-:Y:S01]  /*7fd0*/  IADD3 R200, P4, PT, R4, R3, RZ ;  /* 0x0000000304c87210 */ /* 0x000fe20007f9e0ff */
[----:B------:R-:W-:Y:S01]  /*7fe0*/  STL.64 [R1+0x1b8], R226 ;  /* 0x0001b8e201007387 */ /* 0x000fe20000100a00 */
[----:B0-----:R-:W-:Y:S01]  /*7ff0*/  IMAD.MOV.U32 R208, RZ, RZ, R87 ;  /* 0x000000ffffd07224 */ /* 0x001fe200078e0057 */
[----:B------:R-:W-:-:S02]  /*8000*/  F2FP.SATFINITE.E5M2.F32.PACK_AB_MERGE_C R209, R9, R8, RZ ;  /* 0x0000000809d1723e */ /* 0x000fc400048060ff */
[----:B------:R-:W-:Y:S01]  /*8010*/  LEA.HI.X.SX32 R201, R4, R2, 0x1, P4 ;  /* 0x0000000204c97211 */ /* 0x000fe200020f0eff */
[C---:B------:R-:W-:Y:S01]  /*8020*/  VIADD R4, R5.reuse, UR5 ;  /* 0x0000000505047c36 */ /* 0x040fe20008000000 */
[-C--:B------:R-:W-:Y:S01]  /*8030*/  IADD3 R196, P4, PT, R5, R3.reuse, RZ ;  /* 0x0000000305c47210 */ /* 0x080fe20007f9e0ff */
[----:B------:R-:W0:Y:S01]  /*8040*/  LDTM.x64 R68, tmem[UR12+0x80] ;  /* 0x0000800c004479ee */ /* 0x000e220008340000 */
[----:B------:R-:W-:Y:S01]  /*8050*/  F2FP.SATFINITE.E5M2.F32.PACK_AB_MERGE_C R213, R53, R52, RZ ;  /* 0x0000003435d5723e */ /* 0x000fe200048060ff */
[----:B------:R-:W-:Y:S01]  /*8060*/  STL.64 [R1+0x1a8], R200 ;  /* 0x0001a8c801007387 */ /* 0x000fe20000100a00 */
[----:B------:R-:W-:Y:S01]  /*8070*/  LEA.HI.X.SX32 R197, R5, R2, 0x1, P4 ;  /* 0x0000000205c57211 */ /* 0x000fe200020f0eff */
[C---:B------:R-:W-:Y:S01]  /*8080*/  VIADD R5, R4.reuse, UR5 ;  /* 0x0000000504057c36 */ /* 0x040fe20008000000 */
[----:B------:R-:W-:Y:S01]  /*8090*/  IADD3 R198, P4, PT, R4, R3, RZ ;  /* 0x0000000304c67210 */ /* 0x000fe20007f9e0ff */
[----:B------:R-:W-:Y:S01]  /*80a0*/  STL [R1+0x1b0], R245 ;  /* 0x0001b0f501007387 */ /* 0x000fe20000100800 */
[----:B-1----:R-:W-:-:S02]  /*80b0*/  F2FP.SATFINITE.E5M2.F32.PACK_AB_MERGE_C R205, R55, R54, RZ ;  /* 0x0000003637cd723e */ /* 0x002fc400048060ff */
[-C--:B------:R-:W-:Y:S01]  /*80c0*/  LEA.HI.X.SX32 R199, R4, R2.reuse, 0x1, P4 ;  /* 0x0000000204c77211 */ /* 0x080fe200020f0eff */
[C---:B------:R-:W-:Y:S01]  /*80d0*/  VIADD R4, R5.reuse, UR5 ;  /* 0x0000000505047c36 */ /* 0x040fe20008000000 */
[CC--:B------:R-:W-:Y:S01]  /*80e0*/  IADD3 R202, P4, PT, R5.reuse, R3.reuse, RZ ;  /* 0x0000000305ca7210 */ /* 0x0c0fe20007f9e0ff */
[----:B------:R-:W-:Y:S03]  /*80f0*/  STL [R1+0x1c0], R244 ;  /* 0x0001c0f401007387 */ /* 0x000fe60000100800 */
[-C--:B------:R-:W-:Y:S01]  /*8100*/  LEA.HI.X.SX32 R203, R5, R2.reuse, 0x1, P4 ;  /* 0x0000000205cb7211 */ /* 0x080fe200020f0eff */
[C---:B------:R-:W-:Y:S01]  /*8110*/  VIADD R5, R4.reuse, UR5 ;  /* 0x0000000504057c36 */ /* 0x040fe20008000000 */
[CC--:B------:R-:W-:Y:S01]  /*8120*/  IADD3 R206, P4, PT, R4.reuse, R3.reuse, RZ ;  /* 0x0000000304ce7210 */ /* 0x0c0fe20007f9e0ff */
[----:B------:R1:W-:Y:S03]  /*8130*/  STL [R1+0x11c], R197 ;  /* 0x00011cc501007387 */ /* 0x0003e60000100800 */
[-C--:B------:R-:W-:Y:S01]  /*8140*/  LEA.HI.X.SX32 R207, R4, R2.reuse, 0x1, P4 ;  /* 0x0000000204cf7211 */ /* 0x080fe200020f0eff */
[C---:B------:R-:W-:Y:S01]  /*8150*/  VIADD R4, R5.reuse, UR5 ;  /* 0x0000000505047c36 */ /* 0x040fe20008000000 */
[CC--:B------:R-:W-:Y:S01]  /*8160*/  IADD3 R210, P4, PT, R5.reuse, R3.reuse, RZ ;  /* 0x0000000305d27210 */ /* 0x0c0fe20007f9e0ff */
[----:B------:R2:W-:Y:S02]  /*8170*/  STL [R1+0x118], R203 ;  /* 0x000118cb01007387 */ /* 0x0005e40000100800 */
[C---:B------:R-:W-:Y:S01]  /*8180*/  VIADD R252, R4.reuse, UR5 ;  /* 0x0000000504fc7c36 */ /* 0x040fe20008000000 */
[----:B------:R-:W-:Y:S01]  /*8190*/  LEA.HI.X.SX32 R211, R5, R2, 0x1, P4 ;  /* 0x0000000205d37211 */ /* 0x000fe200020f0eff */
[----:B------:R3:W-:Y:S01]  /*81a0*/  STL [R1+0x114], R207 ;  /* 0x000114cf01007387 */ /* 0x0007e20000100800 */
[----:B------:R-:W-:-:S02]  /*81b0*/  IADD3 R214, P4, PT, R4, R3, RZ ;  /* 0x0000000304d67210 */ /* 0x000fc40007f9e0ff */
[----:B------:R-:W-:Y:S02]  /*81c0*/  F2FP.SATFINITE.E5M2.F32.PACK_AB_MERGE_C R5, R65, R64, RZ ;  /* 0x000000404105723e */ /* 0x000fe400048060ff */
[----:B------:R-:W-:Y:S02]  /*81d0*/  LEA.HI.X.SX32 R215, R4, R2, 0x1, P4 ;  /* 0x0000000204d77211 */ /* 0x000fe400020f0eff */
[C---:B------:R-:W-:Y:S02]  /*81e0*/  IADD3 R218, P4, PT, R252.reuse, R3, RZ ;  /* 0x00000003fcda7210 */ /* 0x040fe40007f9e0ff */
[----:B------:R-:W-:Y:S02]  /*81f0*/  F2FP.SATFINITE.E5M2.F32.PACK_AB_MERGE_C R4, R67, R66, RZ ;  /* 0x000000424304723e */ /* 0x000fe400048060ff */
[----:B------:R-:W-:Y:S02]  /*8200*/  LEA.HI.X.SX32 R219, R252, R2, 0x1, P4 ;  /* 0x00000002fcdb7211 */ /* 0x000fe400020f0eff */
[----:B------:R-:W-:-:S02]  /*8210*/  ISETP.LT.AND P4, PT, R0, UR19, !P0 ;  /* 0x0000001300007c0c */ /* 0x000fc4000c781270 */
[----:B-1----:R-:W-:Y:S01]  /*8220*/  F2FP.SATFINITE.E5M2.F32.PACK_AB_MERGE_C R197, R57, R56, RZ ;  /* 0x0000003839c5723e */ /* 0x002fe200048060ff */
[----:B------:R1:W-:Y:S01]  /*8230*/  STL [R1+0x110], R219 ;  /* 0x000110db01007387 */ /* 0x0003e20000100800 */
[----:B--2---:R-:W-:Y:S02]  /*8240*/  F2FP.SATFINITE.E5M2.F32.PACK_AB_MERGE_C R203, R59, R58, RZ ;  /* 0x0000003a3bcb723e */ /* 0x004fe400048060ff */
[----:B---3--:R-:W-:Y:S01]  /*8250*/  F2FP.SATFINITE.E5M2.F32.PACK_AB_MERGE_C R207, R61, R60, RZ ;  /* 0x0000003c3dcf723e */ /* 0x008fe200048060ff */
[----:B------:R-:W2:Y:S04]  /*8260*/  LDL.LU.64 R244, [R1+0xf8] ;  /* 0x0000f80001f47983 */ /* 0x000ea80000300a00 */
[----:B------:R-:W-:Y:S01]  /*8270*/  STL [R1+0x10c], R5 ;  /* 0x00010c0501007387 */ /* 0x000fe20000100800 */
[----:B-1----:R-:W-:-:S03]  /*8280*/  F2FP.SATFINITE.E5M2.F32.PACK_AB_MERGE_C R219, R63, R62, RZ ;  /* 0x0000003e3fdb723e */ /* 0x002fc600048060ff */
[----:B------:R-:W3:Y:S04]  /*8290*/  LDL.LU.64 R222, [R1+0xf0] ;  /* 0x0000f00001de7983 */ /* 0x000ee80000300a00 */
[----:B------:R1:W-:Y:S01]  /*82a0*/  STL [R1+0x108], R4 ;  /* 0x0001080401007387 */ /* 0x0003e20000100800 */
[----:B------:R-:W-:Y:S01]  /*82b0*/  VIADD R252, R252, UR5 ;  /* 0x00000005fcfc7c36 */ /* 0x000fe20008000000 */
[----:B------:R-:W-:Y:S02]  /*82c0*/  PRMT R200, R216, 0x9910, RZ ;  /* 0x00009910d8c87816 */ /* 0x000fe400000000ff */
[----:B------:R-:W2:Y:S01]  /*82d0*/  LDL.LU.64 R226, [R1+0xe8] ;  /* 0x0000e80001e27983 */ /* 0x000ea20000300a00 */
[----:B-1----:R-:W1:Y:S01]  /*82e0*/  LDTM.x64 R4, tmem[UR12+0xc0] ;  /* 0x0000c00c000479ee */ /* 0x002e620008340000 */
[----:B------:R-:W-:-:S02]  /*82f0*/  NOP ;  /* 0x0000000000007918 */ /* 0x000fc40000000000 */
[----:B------:R0:W-:Y:S02]  /*8300*/  @P4 STG.E.U8 desc[UR22][R246.64], R216 ;  /* 0x000000d8f6004986 */ /* 0x0001e4000c101116 */
[----:B0-----:R-:W-:-:S05]  /*8310*/  VIADD R246, R0, 0x6 ;  /* 0x0000000600f67836 */ /* 0x001fca0000000000 */
[----:B------:R-:W-:Y:S01]  /*8320*/  ISETP.LT.AND P4, PT, R246, UR4, !P0 ;  /* 0x00000004f6007c0c */ /* 0x000fe2000c781270 */
[----:B------:R-:W0:Y:S01]  /*8330*/  LDCU UR4, c[0x0][0x39c] ;  /* 0x00007380ff0477ac */ /* 0x000e220008000800 */
[----:B------:R-:W-:-:S04]  /*8340*/  IADD3 R246, P5, PT, R252, R3, RZ ;  /* 0x00000003fcf67210 */ /* 0x000fc80007fbe0ff */
[----:B------:R-:W-:Y:S02]  /*8350*/  LEA.HI.X.SX32 R247, R252, R2, 0x1, P5 ;  /* 0x00000002fcf77211 */ /* 0x000fe400028f0eff */
[----:B------:R-:W-:Y:S02]  /*8360*/  ISETP.NE.AND P5, PT, R208, RZ, PT ;  /* 0x000000ffd000720c */ /* 0x000fe40003fa5270 */
[----:B------:R-:W-:Y:S02]  /*8370*/  SHF.R.S32.HI R208, RZ, 0x8, R200 ;  /* 0x00000008ffd07819 */ /* 0x000fe400000114c8 */
[----:B------:R-:W2:Y:S04]  /*8380*/  LDL.LU.64 R200, [R1+0xe0] ;  /* 0x0000e00001c87983 */ /* 0x000ea80000300a00 */
[----:B------:R0:W-:Y:S04]  /*8390*/  @P6 STG.E.U8 desc[UR22][R234.64], R208 ;  /* 0x000000d0ea006986 */ /* 0x0001e8000c101116 */
[----:B0-----:R-:W2:Y:S01]  /*83a0*/  LDL.LU.64 R234, [R1+0x1c8] ;  /* 0x0001c80001ea7983 */ /* 0x001ea20000300a00 */
[----:B------:R-:W-:-:S05]  /*83b0*/  VIADD R208, R0, 0x7 ;  /* 0x0000000700d07836 */ /* 0x000fca0000000000 */
[----:B------:R-:W-:Y:S01]  /*83c0*/  ISETP.LT.AND P6, PT, R208, UR4, !P0 ;  /* 0x00000004d0007c0c */ /* 0x000fe2000c7c1270 */
[----:B------:R-:W0:Y:S01]  /*83d0*/  LDCU UR4, c[0x0][0x39c] ;  /* 0x00007380ff0477ac */ /* 0x000e220008000800 */
[----:B------:R-:W-:Y:S01]  /*83e0*/  VIADD R208, R0, 0x8 ;  /* 0x0000000800d07836 */ /* 0x000fe20000000000 */
[----:B--2---:R2:W-:Y:S04]  /*83f0*/  @P3 STG.E.U8 desc[UR22][R234.64], R217 ;  /* 0x000000d9ea003986 */ /* 0x0045e8000c101116 */
[----:B0-----:R-:W-:Y:S01]  /*8400*/  ISETP.LT.AND P3, PT, R208, UR4, !P0 ;  /* 0x00000004d0007c0c */ /* 0x001fe2000c761270 */
[----:B------:R-:W0:Y:S01]  /*8410*/  LDCU UR4, c[0x0][0x39c] ;  /* 0x00007380ff0477ac */ /* 0x000e220008000800 */
[----:B------:R-:W-:-:S04]  /*8420*/  PRMT R208, R217, 0x9910, RZ ;  /* 0x00009910d9d07816 */ /* 0x000fc800000000ff */
[----:B------:R-:W-:Y:S01]  /*8430*/  SHF.R.S32.HI R208, RZ, 0x8, R208 ;  /* 0x00000008ffd07819 */ /* 0x000fe200000114d0 */
[----:B--2---:R-:W2:Y:S04]  /*8440*/  LDL.LU.64 R234, [R1+0xd8] ;  /* 0x0000d80001ea7983 */ /* 0x004ea80000300a00 */
[----:B------:R-:W2:Y:S04]  /*8450*/  LDL.LU.64 R216, [R1+0xd0] ;  /* 0x0000d00001d87983 */ /* 0x000ea80000300a00 */
[----:B------:R0:W-:Y:S04]  /*8460*/  @P5 STG.E.U8 desc[UR22][R244.64], R208 ;  /* 0x000000d0f4005986 */ /* 0x0001e8000c101116 */
[----:B0-----:R-:W2:Y:S01]  /*8470*/  LDL.LU R244, [R1+0x1c0] ;  /* 0x0001c00001f47983 */ /* 0x001ea20000300800 */
[----:B------:R-:W-:-:S05]  /*8480*/  VIADD R208, R0, 0x9 ;  /* 0x0000000900d07836 */ /* 0x000fca0000000000 */
[----:B------:R-:W-:Y:S01]  /*8490*/  ISETP.LT.AND P5, PT, R208, UR4, !P0 ;  /* 0x00000004d0007c0c */ /* 0x000fe2000c7a1270 */
[----:B------:R-:W0:Y:S01]  /*84a0*/  LDCU UR4, c[0x0][0x39c] ;  /* 0x00007380ff0477ac */ /* 0x000e220008000800 */
[----:B------:R-:W-:Y:S01]  /*84b0*/  VIADD R208, R0, 0xa ;  /* 0x0000000a00d07836 */ /* 0x000fe20000000000 */
[----:B---3--:R3:W-:Y:S04]  /*84c0*/  @P2 STG.E.U8 desc[UR22][R222.64], R209 ;  /* 0x000000d1de002986 */ /* 0x0087e8000c101116 */
[----:B---3--:R-:W3:Y:S01]  /*84d0*/  LDL.LU.64 R222, [R1+0xc8] ;  /* 0x0000c80001de7983 */ /* 0x008ee20000300a00 */
[----:B0-----:R-:W-:Y:S01]  /*84e0*/  ISETP.LT.AND P2, PT, R208, UR4, !P0 ;  /* 0x00000004d0007c0c */ /* 0x001fe2000c741270 */
[----:B------:R-:W0:Y:S01]  /*84f0*/  LDCU UR4, c[0x0][0x39c] ;  /* 0x00007380ff0477ac */ /* 0x000e220008000800 */
[----:B------:R-:W-:-:S04]  /*8500*/  PRMT R208, R209, 0x9910, RZ ;  /* 0x00009910d1d07816 */ /* 0x000fc800000000ff */
[----:B------:R-:W-:-:S05]  /*8510*/  SHF.R.S32.HI R208, RZ, 0x8, R208 ;  /* 0x00000008ffd07819 */ /* 0x000fca00000114d0 */
[----:B------:R0:W-:Y:S04]  /*8520*/  @P1 STG.E.U8 desc[UR22][R226.64], R208 ;  /* 0x000000d0e2001986 */ /* 0x0001e8000c101116 */
[----:B0-----:R-:W3:Y:S01]  /*8530*/  LDL.LU.64 R226, [R1+0x1b8] ;  /* 0x0001b80001e27983 */ /* 0x001ee20000300a00 */
[----:B------:R-:W-:-:S03]  /*8540*/  VIADD R245, R0, 0xb ;  /* 0x0000000b00f57836 */ /* 0x000fc60000000000 */
[----:B------:R-:W4:Y:S02]  /*8550*/  LDL.LU.64 R208, [R1+0xc0] ;  /* 0x0000c00001d07983 */ /* 0x000f240000300a00 */
[----:B------:R-:W-:Y:S01]  /*8560*/  ISETP.LT.AND P1, PT, R245, UR4, !P0 ;  /* 0x00000004f5007c0c */ /* 0x000fe2000c721270 */
[----:B------:R-:W0:Y:S01]  /*8570*/  LDCU UR4, c[0x0][0x39c] ;  /* 0x00007380ff0477ac */ /* 0x000e220008000800 */
[----:B--2---:R2:W-:Y:S02]  /*8580*/  @P4 STG.E.U8 desc[UR22][R200.64], R244 ;  /* 0x000000f4c8004986 */ /* 0x0045e4000c101116 */
[----:B--2---:R-:W-:-:S05]  /*8590*/  VIADD R200, R0, 0xc ;  /* 0x0000000c00c87836 */ /* 0x004fca0000000000 */
[----:B0-----:R-:W-:Y:S01]  /*85a0*/  ISETP.LT.AND P4, PT, R200, UR4, !P0 ;  /* 0x00000004c8007c0c */ /* 0x001fe2000c781270 */
[----:B------:R-:W0:Y:S01]  /*85b0*/  LDCU UR4, c[0x0][0x39c] ;  /* 0x00007380ff0477ac */ /* 0x000e220008000800 */
[----:B------:R-:W-:Y:S02]  /*85c0*/  PRMT R200, R244, 0x9910, RZ ;  /* 0x00009910f4c87816 */ /* 0x000fe400000000ff */
[----:B------:R-:W2:Y:S02]  /*85d0*/  LDL.LU.64 R244, [R1+0xb8] ;  /* 0x0000b80001f47983 */ /* 0x000ea40000300a00 */
[----:B------:R-:W-:-:S05]  /*85e0*/  SHF.R.S32.HI R200, RZ, 0x8, R200 ;  /* 0x00000008ffc87819 */ /* 0x000fca00000114c8 */
[----:B------:R0:W-:Y:S02]  /*85f0*/  @P6 STG.E.U8 desc[UR22][R234.64], R200 ;  /* 0x000000c8ea006986 */ /* 0x0001e4000c101116 */
[----:B0-----:R-:W-:Y:S02]  /*8600*/  VIADD R200, R0, 0xd ;  /* 0x0000000d00c87836 */ /* 0x001fe40000000000 */
[----:B------:R-:W5:Y:S03]  /*8610*/  LDL.LU.64 R234, [R1+0xb0] ;  /* 0x0000b00001ea7983 */ /* 0x000f660000300a00 */
        /* <DEDUP_REMOVED lines=9> */
[----:B------:R0:W-:Y:S02]  /*86b0*/  @P5 STG.E.U8 desc[UR22][R222.64], R200 ;  /* 0x000000c8de005986 */ /* 0x0001e4000c101116 */
[----:B0-----:R-:W-:Y:S02]  /*86c0*/  VIADD R200, R0, 0xf ;  /* 0x0000000f00c87836 */ /* 0x001fe40000000000 */
[----:B------:R-:W3:Y:S03]  /*86d0*/  LDL.LU.64 R222, [R1+0xa0] ;  /* 0x0000a00001de7983 */ /* 0x000ee60000300a00 */
[----:B------:R-:W-:Y:S01]  /*86e0*/  ISETP.LT.AND P5, PT, R200, UR4, !P0 ;  /* 0x00000004c8007c0c */ /* 0x000fe2000c7a1270 */
[----:B------:R-:W0:Y:S01]  /*86f0*/  LDCU UR4, c[0x0][0x39c] ;  /* 0x00007380ff0477ac */ /* 0x000e220008000800 */
[----:B----4-:R4:W-:Y:S01]  /*8700*/  @P2 STG.E.U8 desc[UR22][R208.64], R227 ;  /* 0x000000e3d0002986 */ /* 0x0109e2000c101116 */
[----:B------:R-:W-:Y:S01]  /*8710*/  VIADD R200, R0, 0x10 ;  /* 0x0000001000c87836 */ /* 0x000fe20000000000 */
[----:B----4-:R-:W-:-:S04]  /*8720*/  PRMT R208, R227, 0x9910, RZ ;  /* 0x00009910e3d07816 */ /* 0x010fc800000000ff */
[----:B------:R-:W-:Y:S02]  /*8730*/  SHF.R.S32.HI R209, RZ, 0x8, R208 ;  /* 0x00000008ffd17819 */ /* 0x000fe400000114d0 */
[----:B0-----:R-:W-:Y:S01]  /*8740*/  ISETP.LT.AND P2, PT, R200, UR4, !P0 ;  /* 0x00000004c8007c0c */ /* 0x001fe2000c741270 */
[----:B------:R-:W0:Y:S01]  /*8750*/  LDCU UR4, c[0x0][0x39c] ;  /* 0x00007380ff0477ac */ /* 0x000e220008000800 */
[----:B------:R-:W4:Y:S04]  /*8760*/  LDL.LU.64 R200, [R1+0x98] ;  /* 0x0000980001c87983 */ /* 0x000f280000300a00 */
[----:B------:R-:W3:Y:S04]  /*8770*/  LDL.LU.64 R226, [R1+0x90] ;  /* 0x0000900001e27983 */ /* 0x000ee80000300a00 */
[----:B--2---:R2:W-:Y:S04]  /*8780*/  @P1 STG.E.U8 desc[UR22][R244.64], R209 ;  /* 0x000000d1f4001986 */ /* 0x0045e8000c101116 */
[----:B--2---:R-:W5:Y:S01]  /*8790*/  LDL.LU R245, [R1+0x1b0] ;  /* 0x0001b00001f57983 */ /* 0x004f620000300800 */
[----:B------:R-:W-:-:S05]  /*87a0*/  VIADD R208, R0, 0x11 ;  /* 0x0000001100d07836 */ /* 0x000fca0000000000 */
[----:B0-----:R-:W-:Y:S01]  /*87b0*/  ISETP.LT.AND P1, PT, R208, UR4, !P0 ;  /* 0x00000004d0007c0c */ /* 0x001fe2000c721270 */
[----:B------:R-:W0:Y:S01]  /*87c0*/  LDCU UR4, c[0x0][0x39c] ;  /* 0x00007380ff0477ac */ /* 0x000e220008000800 */
[----:B------:R-:W-:Y:S01]  /*87d0*/  VIADD R208, R0, 0x12 ;  /* 0x0000001200d07836 */ /* 0x000fe20000000000 */
[----:B-----5:R2:W-:Y:S04]  /*87e0*/  @P4 STG.E.U8 desc[UR22][R234.64], R245 ;  /* 0x000000f5ea004986 */ /* 0x0205e8000c101116 */
[----:B0-----:R-:W-:Y:S01]  /*87f0*/  ISETP.LT.AND P4, PT, R208, UR4, !P0 ;  /* 0x00000004d0007c0c */ /* 0x001fe2000c781270 */
[----:B------:R-:W0:Y:S01]  /*8800*/  LDCU UR4, c[0x0][0x39c] ;  /* 0x00007380ff0477ac */ /* 0x000e220008000800 */
[----:B------:R-:W-:Y:S01]  /*8810*/  PRMT R208, R245, 0x9910, RZ ;  /* 0x00009910f5d07816 */ /* 0x000fe200000000ff */
[----:B--2---:R-:W2:Y:S04]  /*8820*/  LDL.LU.64 R234, [R1+0x88] ;  /* 0x0000880001ea7983 */ /* 0x004ea80000300a00 */
[----:B------:R-:W5:Y:S01]  /*8830*/  LDL.LU.64 R244, [R1+0x80] ;  /* 0x0000800001f47983 */ /* 0x000f620000300a00 */
[----:B------:R-:W-:Y:S01]  /*8840*/  SHF.R.S32.HI R209, RZ, 0x8, R208 ;  /* 0x00000008ffd17819 */ /* 0x000fe200000114d0 */
[----:B------:R-:W-:-:S04]  /*8850*/  VIADD R208, R0, 0x13 ;  /* 0x0000001300d07836 */ /* 0x000fc80000000000 */
[----:B---3--:R3:W-:Y:S01]  /*8860*/  @P6 STG.E.U8 desc[UR22][R216.64], R209 ;  /* 0x000000d1d8006986 */ /* 0x0087e2000c101116 */
[----:B0-----:R-:W-:Y:S01]  /*8870*/  ISETP.LT.AND P6, PT, R208, UR4, !P0 ;  /* 0x00000004d0007c0c */ /* 0x001fe2000c7c1270 */
[----:B------:R-:W0:Y:S01]  /*8880*/  LDCU UR4, c[0x0][0x39c] ;  /* 0x00007380ff0477ac */ /* 0x000e220008000800 */
[----:B------:R-:W-:Y:S01]  /*8890*/  VIADD R208, R0, 0x14 ;  /* 0x0000001400d07836 */ /* 0x000fe20000000000 */
[----:B------:R0:W-:Y:S04]  /*88a0*/  @P3 STG.E.U8 desc[UR22][R222.64], R230 ;  /* 0x000000e6de003986 */ /* 0x0001e8000c101116 */
[----:B0-----:R-:W-:Y:S01]  /*88b0*/  ISETP.LT.AND P3, PT, R208, UR4, !P0 ;  /* 0x00000004d0007c0c */ /* 0x001fe2000c761270 */
[----:B------:R-:W0:Y:S01]  /*88c0*/  LDCU UR4, c[0x0][0x39c] ;  /* 0x00007380ff0477ac */ /* 0x000e220008000800 */
[----:B---3--:R-:W3:Y:S04]  /*88d0*/  LDL.LU.64 R208, [R1+0x78] ;  /* 0x0000780001d07983 */ /* 0x008ee80000300a00 */
[----:B------:R-:W3:Y:S01]  /*88e0*/  LDL.LU.64 R222, [R1+0x70] ;  /* 0x0000700001de7983 */ /* 0x000ee20000300a00 */
[----:B------:R-:W-:-:S04]  /*88f0*/  PRMT R216, R230, 0x9910, RZ ;  /* 0x00009910e6d87816 */ /* 0x000fc800000000ff */
[----:B------:R-:W-:Y:S01]  /*8900*/  SHF.R.S32.HI R217, RZ, 0x8, R216 ;  /* 0x00000008ffd97819 */ /* 0x000fe200000114d8 */
[----:B------:R-:W-:-:S04]  /*8910*/  VIADD R216, R0, 0x15 ;  /* 0x0000001500d87836 */ /* 0x000fc80000000000 */
[----:B----4-:R4:W-:Y:S01]  /*8920*/  @P5 STG.E.U8 desc[UR22][R200.64], R217 ;  /* 0x000000d9c8005986 */ /* 0x0109e2000c101116 */
[----:B0-----:R-:W-:Y:S01]  /*8930*/  ISETP.LT.AND P5, PT, R216, UR4, !P0 ;  /* 0x00000004d8007c0c */ /* 0x001fe2000c7a1270 */
[----:B------:R-:W0:Y:S02]  /*8940*/  LDCU UR4, c[0x0][0x39c] ;  /* 0x00007380ff0477ac */ /* 0x000e240008000800 */
[----:B------:R1:W-:Y:S04]  /*8950*/  @P2 STG.E.U8 desc[UR22][R226.64], R231 ;  /* 0x000000e7e2002986 */ /* 0x0003e8000c101116 */
[----:B----4-:R-:W4:Y:S04]  /*8960*/  LDL.LU.64 R200, [R1+0x1a8] ;  /* 0x0001a80001c87983 */ /* 0x010f280000300a00 */
[----:B-1----:R-:W4:Y:S01]  /*8970*/  LDL.LU.64 R226, [R1+0x68] ;  /* 0x0000680001e27983 */ /* 0x002f220000300a00 */
[----:B------:R-:W-:-:S05]  /*8980*/  VIADD R216, R0, 0x16 ;  /* 0x0000001600d87836 */ /* 0x000fca0000000000 */
[----:B0-----:R-:W-:Y:S01]  /*8990*/  ISETP.LT.AND P2, PT, R216, UR4, !P0 ;  /* 0x00000004d8007c0c */ /* 0x001fe2000c741270 */
[----:B------:R-:W0:Y:S01]  /*89a0*/  LDCU UR4, c[0x0][0x39c] ;  /* 0x00007380ff0477ac */ /* 0x000e220008000800 */
[----:B------:R-:W-:Y:S02]  /*89b0*/  PRMT R216, R231, 0x9910, RZ ;  /* 0x00009910e7d87816 */ /* 0x000fe400000000ff */
[----:B------:R-:W4:Y:S02]  /*89c0*/  LDL.LU.64 R230, [R1+0x60] ;  /* 0x0000600001e67983 */ /* 0x000f240000300a00 */
[----:B------:R-:W-:Y:S01]  /*89d0*/  SHF.R.S32.HI R217, RZ, 0x8, R216 ;  /* 0x00000008ffd97819 */ /* 0x000fe200000114d8 */
[----:B------:R-:W-:-:S04]  /*89e0*/  VIADD R216, R0, 0x17 ;  /* 0x0000001700d87836 */ /* 0x000fc80000000000 */
[----:B--2---:R-:W-:Y:S04]  /*89f0*/  @P1 STG.E.U8 desc[UR22][R234.64], R217 ;  /* 0x000000d9ea001986 */ /* 0x004fe8000c101116 */
[----:B-----5:R1:W-:Y:S04]  /*8a00*/  @P4 STG.E.U8 desc[UR22][R244.64], R238 ;  /* 0x000000eef4004986 */ /* 0x0203e8000c101116 */
[----:B-1----:R-:W2:Y:S01]  /*8a10*/  LDL.LU.64 R244, [R1+0x58] ;  /* 0x0000580001f47983 */ /* 0x002ea20000300a00 */
[----:B0-----:R-:W-:Y:S01]  /*8a20*/  ISETP.LT.AND P1, PT, R216, UR4, !P0 ;  /* 0x00000004d8007c0c */ /* 0x001fe2000c721270 */
[----:B------:R-:W0:Y:S01]  /*8a30*/  LDCU UR4, c[0x0][0x39c] ;  /* 0x00007380ff0477ac */ /* 0x000e220008000800 */
[----:B------:R-:W-:Y:S01]  /*8a40*/  VIADD R216, R0, 0x18 ;  /* 0x0000001800d87836 */ /* 0x000fe20000000000 */
[----:B------:R-:W5:Y:S04]  /*8a50*/  LDL.LU.64 R234, [R1+0x50] ;  /* 0x0000500001ea7983 */ /* 0x000f680000300a00 */
[----:B0-----:R-:W-:Y:S01]  /*8a60*/  ISETP.LT.AND P4, PT, R216, UR4, !P0 ;  /* 0x00000004d8007c0c */ /* 0x001fe2000c781270 */
[----:B------:R-:W0:Y:S01]  /*8a70*/  LDCU UR4, c[0x0][0x39c] ;  /* 0x00007380ff0477ac */ /* 0x000e220008000800 */
[----:B------:R-:W-:-:S04]  /*8a80*/  PRMT R216, R238, 0x9910, RZ ;  /* 0x00009910eed87816 */ /* 0x000fc800000000ff */
[----:B------:R-:W-:Y:S01]  /*8a90*/  SHF.R.S32.HI R217, RZ, 0x8, R216 ;  /* 0x00000008ffd97819 */ /* 0x000fe200000114d8 */
[----:B------:R-:W-:-:S04]  /*8aa0*/  VIADD R216, R0, 0x19 ;  /* 0x0000001900d87836 */ /* 0x000fc80000000000 */
[----:B---3--:R1:W-:Y:S01]  /*8ab0*/  @P6 STG.E.U8 desc[UR22][R208.64], R217 ;  /* 0x000000d9d0006986 */ /* 0x0083e2000c101116 */
[----:B0-----:R-:W-:Y:S01]  /*8ac0*/  ISETP.LT.AND P6, PT, R216, UR4, !P0 ;  /* 0x00000004d8007c0c */ /* 0x001fe2000c7c1270 */
[----:B------:R-:W0:Y:S01]  /*8ad0*/  LDCU UR4, c[0x0][0x39c] ;  /* 0x00007380ff0477ac */ /* 0x000e220008000800 */
[----:B------:R-:W-:Y:S01]  /*8ae0*/  VIADD R216, R0, 0x1a ;  /* 0x0000001a00d87836 */ /* 0x000fe20000000000 */
[----:B------:R3:W-:Y:S04]  /*8af0*/  @P3 STG.E.U8 desc[UR22][R222.64], R239 ;  /* 0x000000efde003986 */ /* 0x0007e8000c101116 */
[----:B-1----:R-:W5:Y:S01]  /*8b00*/  LDL.LU.64 R208, [R1+0x1a0] ;  /* 0x0001a00001d07983 */ /* 0x002f620000300a00 */
[----:B0-----:R-:W-:Y:S01]  /*8b10*/  ISETP.LT.AND P3, PT, R216, UR4, !P0 ;  /* 0x00000004d8007c0c */ /* 0x001fe2000c761270 */
[----:B------:R-:W0:Y:S02]  /*8b20*/  LDCU UR4, c[0x0][0x39c] ;  /* 0x00007380ff0477ac */ /* 0x000e240008000800 */
[----:B------:R-:W5:Y:S01]  /*8b30*/  LDL.LU.64 R216, [R1+0x48] ;  /* 0x0000480001d87983 */ /* 0x000f620000300a00 */
[----:B---3--:R-:W-:-:S03]  /*8b40*/  PRMT R222, R239, 0x9910, RZ ;  /* 0x00009910efde7816 */ /* 0x008fc600000000ff */
[----:B------:R-:W3:Y:S01]  /*8b50*/  LDL.LU.64 R238, [R1+0x40] ;  /* 0x0000400001ee7983 */ /* 0x000ee20000300a00 */
[----:B------:R-:W-:Y:S01]  /*8b60*/  SHF.R.S32.HI R223, RZ, 0x8, R222 ;  /* 0x00000008ffdf7819 */ /* 0x000fe200000114de */
[----:B------:R-:W-:-:S04]  /*8b70*/  VIADD R222, R0, 0x1b ;  /* 0x0000001b00de7836 */ /* 0x000fc80000000000 */
[----:B----4-:R1:W-:Y:S01]  /*8b80*/  @P5 STG.E.U8 desc[UR22][R226.64], R223 ;  /* 0x000000dfe2005986 */ /* 0x0103e2000c101116 */
[----:B0-----:R-:W-:Y:S01]  /*8b90*/  ISETP.LT.AND P5, PT, R222, UR4, !P0 ;  /* 0x00000004de007c0c */ /* 0x001fe2000c7a1270 */
[----:B------:R-:W0:Y:S01]  /*8ba0*/  LDCU UR4, c[0x0][0x39c] ;  /* 0x00007380ff0477ac */ /* 0x000e220008000800 */
[----:B------:R-:W-:Y:S01]  /*8bb0*/  VIADD R222, R0, 0x1c ;  /* 0x0000001c00de7836 */ /* 0x000fe20000000000 */
[----:B------:R-:W-:Y:S01]  /*8bc0*/  @P2 STG.E.U8 desc[UR22][R230.64], R240 ;  /* 0x000000f0e6002986 */ /* 0x000fe2000c101116 */
[----:B-1----:R-:W-:-:S03]  /*8bd0*/  PRMT R226, R240, 0x9910, RZ ;  /* 0x00009910f0e27816 */ /* 0x002fc600000000ff */
[----:B0-----:R-:W-:Y:S01]  /*8be0*/  ISETP.LT.AND P2, PT, R222, UR4, !P0 ;  /* 0x00000004de007c0c */ /* 0x001fe2000c741270 */
[----:B------:R-:W0:Y:S01]  /*8bf0*/  LDCU UR4, c[0x0][0x39c] ;  /* 0x00007380ff0477ac */ /* 0x000e220008000800 */
[----:B------:R-:W4:Y:S01]  /*8c00*/  LDL.LU.64 R222, [R1+0x38] ;  /* 0x0000380001de7983 */ /* 0x000f220000300a00 */
[----:B------:R-:W-:Y:S01]  /*8c10*/  SHF.R.S32.HI R227, RZ, 0x8, R226 ;  /* 0x00000008ffe37819 */ /* 0x000fe200000114e2 */
[----:B------:R-:W-:-:S04]  /*8c20*/  VIADD R226, R0, 0x1d ;  /* 0x0000001d00e27836 */ /* 0x000fc80000000000 */
[----:B--2---:R1:W-:Y:S04]  /*8c30*/  @P1 STG.E.U8 desc[UR22][R244.64], R227 ;  /* 0x000000e3f4001986 */ /* 0x0043e8000c101116 */
[----:B-1----:R-:W2:Y:S01]  /*8c40*/  LDL.LU.64 R244, [R1+0x30] ;  /* 0x0000300001f47983 */ /* 0x002ea20000300a00 */
[----:B0-----:R-:W-:Y:S01]  /*8c50*/  ISETP.LT.AND P1, PT, R226, UR4, !P0 ;  /* 0x00000004e2007c0c */ /* 0x001fe2000c721270 */
[----:B------:R-:W0:Y:S01]  /*8c60*/  LDCU UR4, c[0x0][0x39c] ;  /* 0x00007380ff0477ac */ /* 0x000e220008000800 */
[----:B------:R-:W-:Y:S01]  /*8c70*/  VIADD R226, R0, 0x1e ;  /* 0x0000001e00e27836 */ /* 0x000fe20000000000 */
[----:B-----5:R1:W-:Y:S01]  /*8c80*/  @P4 STG.E.U8 desc[UR22][R234.64], R242 ;  /* 0x000000f2ea004986 */ /* 0x0203e2000c101116 */
[----:B------:R-:W-:-:S03]  /*8c90*/  PRMT R230, R242, 0x9910, RZ ;  /* 0x00009910f2e67816 */ /* 0x000fc600000000ff */
[----:B0-----:R-:W-:Y:S01]  /*8ca0*/  ISETP.LT.AND P4, PT, R226, UR4, !P0 ;  /* 0x00000004e2007c0c */ /* 0x001fe2000c781270 */
[----:B------:R-:W0:Y:S01]  /*8cb0*/  LDCU UR4, c[0x0][0x39c] ;  /* 0x00007380ff0477ac */ /* 0x000e220008000800 */
[----:B------:R-:W5:Y:S01]  /*8cc0*/  LDL.LU.64 R226, [R1+0x28] ;  /* 0x0000280001e27983 */ /* 0x000f620000300a00 */
[----:B-1----:R-:W-:Y:S01]  /*8cd0*/  SHF.R.S32.HI R235, RZ, 0x8, R230 ;  /* 0x00000008ffeb7819 */ /* 0x002fe200000114e6 */
[----:B------:R-:W-:Y:S02]  /*8ce0*/  VIADD R234, R0, 0x1f ;  /* 0x0000001f00ea7836 */ /* 0x000fe40000000000 */
[----:B------:R-:W5:Y:S04]  /*8cf0*/  LDL.LU.64 R230, [R1+0x20] ;  /* 0x0000200001e67983 */ /* 0x000f680000300a00 */
[----:B------:R1:W-:Y:S01]  /*8d00*/  @P6 STG.E.U8 desc[UR22][R216.64], R235 ;  /* 0x000000ebd8006986 */ /* 0x0003e2000c101116 */
[----:B0-----:R-:W-:Y:S01]  /*8d10*/  ISETP.LT.AND P6, PT, R234, UR4, !P0 ;  /* 0x00000004ea007c0c */ /* 0x001fe2000c7c1270 */
[----:B------:R-:W0:Y:S01]  /*8d20*/  LDCU UR4, c[0x0][0x39c] ;  /* 0x00007380ff0477ac */ /* 0x000e220008000800 */
[----:B------:R-:W-:Y:S01]  /*8d30*/  VIADD R234, R0, 0x20 ;  /* 0x0000002000ea7836 */ /* 0x000fe20000000000 */
[----:B---3--:R3:W-:Y:S04]  /*8d40*/  @P3 STG.E.U8 desc[UR22][R238.64], R243 ;  /* 0x000000f3ee003986 */ /* 0x0087e8000c101116 */
[----:B-1----:R-:W5:Y:S01]  /*8d50*/  LDL.LU.64 R216, [R1+0x198] ;  /* 0x0001980001d87983 */ /* 0x002f620000300a00 */
[----:B0-----:R-:W-:Y:S01]  /*8d60*/  ISETP.LT.AND P3, PT, R234, UR4, !P0 ;  /* 0x00000004ea007c0c */ /* 0x001fe2000c761270 */
[----:B------:R-:W0:Y:S02]  /*8d70*/  LDCU UR4, c[0x0][0x39c] ;  /* 0x00007380ff0477ac */ /* 0x000e240008000800 */
[----:B------:R-:W5:Y:S01]  /*8d80*/  LDL.LU.64 R234, [R1+0x18] ;  /* 0x0000180001ea7983 */ /* 0x000f620000300a00 */
[----:B---3--:R-:W-:-:S05]  /*8d90*/  PRMT R238, R243, 0x9910, RZ ;  /* 0x00009910f3ee7816 */ /* 0x008fca00000000ff */
[----:B------:R-:W-:Y:S02]  /*8da0*/  IMAD.MOV.U32 R240, RZ, RZ, R238 ;  /* 0x000000fffff07224 */ /* 0x000fe400078e00ee */
[----:B------:R-:W3:Y:S03]  /*8db0*/  LDL.LU.64 R238, [R1+0x10] ;  /* 0x0000100001ee7983 */ /* 0x000ee60000300a00 */
[----:B------:R-:W-:-:S05]  /*8dc0*/  SHF.R.S32.HI R242, RZ, 0x8, R240 ;  /* 0x00000008fff27819 */ /* 0x000fca00000114f0 */
[----:B----4-:R1:W-:Y:S04]  /*8dd0*/  @P5 STG.E.U8 desc[UR22][R222.64], R242 ;  /* 0x000000f2de005986 */ /* 0x0103e8000c101116 */
[----:B-1----:R-:W4:Y:S04]  /*8de0*/  LDL.LU.64 R222, [R1+0x190] ;  /* 0x0001900001de7983 */ /* 0x002f280000300a00 */
[----:B------:R-:W4:Y:S01]  /*8df0*/  LDL.LU.64 R242, [R1+0x8] ;  /* 0x0000080001f27983 */ /* 0x000f220000300a00 */
[----:B------:R-:W-:-:S05]  /*8e00*/  VIADD R240, R0, 0x21 ;  /* 0x0000002100f07836 */ /* 0x000fca0000000000 */
[----:B0-----:R-:W-:Y:S01]  /*8e10*/  ISETP.LT.AND P5, PT, R240, UR4, !P0 ;  /* 0x00000004f0007c0c */ /* 0x001fe2000c7a1270 */
[----:B------:R-:W0:Y:S01]  /*8e20*/  LDCU UR4, c[0x0][0x39c] ;  /* 0x00007380ff0477ac */ /* 0x000e220008000800 */
[----:B------:R-:W-:Y:S01]  /*8e30*/  VIADD R240, R0, 0x22 ;  /* 0x0000002200f07836 */ /* 0x000fe20000000000 */
[----:B--2---:R1:W-:Y:S04]  /*8e40*/  @P2 STG.E.U8 desc[UR22][R244.64], R248 ;  /* 0x000000f8f4002986 */ /* 0x0043e8000c101116 */
[----:B-1----:R-:W2:Y:S01]  /*8e50*/  LDL.LU.64 R244, [R1] ;  /* 0x0000000001f47983 */ /* 0x002ea20000300a00 */
[----:B0-----:R-:W-:Y:S01]  /*8e60*/  ISETP.LT.AND P2, PT, R240, UR4, !P0 ;  /* 0x00000004f0007c0c */ /* 0x001fe2000c741270 */
[----:B------:R-:W0:Y:S01]  /*8e70*/  LDCU UR4, c[0x0][0x39c] ;  /* 0x00007380ff0477ac */ /* 0x000e220008000800 */
[----:B------:R-:W-:Y:S01]  /*8e80*/  PRMT R240, R248, 0x9910, RZ ;  /* 0x00009910f8f07816 */ /* 0x000fe200000000ff */
[----:B------:R-:W-:-:S03]  /*8e90*/  VIADD R248, R0, 0x23 ;  /* 0x0000002300f87836 */ /* 0x000fc60000000000 */
[----:B------:R-:W-:-:S05]  /*8ea0*/  SHF.R.S32.HI R240, RZ, 0x8, R240 ;  /* 0x00000008fff07819 */ /* 0x000fca00000114f0 */
[----:B-----5:R1:W-:Y:S01]  /*8eb0*/  @P1 STG.E.U8 desc[UR22][R226.64], R240 ;  /* 0x000000f0e2001986 */ /* 0x0203e2000c101116 */
[----:B0-----:R-:W-:Y:S01]  /*8ec0*/  ISETP.LT.AND P1, PT, R248, UR4, !P0 ;  /* 0x00000004f8007c0c */ /* 0x001fe2000c721270 */
[----:B------:R-:W0:Y:S01]  /*8ed0*/  LDCU UR4, c[0x0][0x39c] ;  /* 0x00007380ff0477ac */ /* 0x000e220008000800 */
[----:B------:R-:W-:Y:S01]  /*8ee0*/  VIADD R248, R0, 0x24 ;  /* 0x0000002400f87836 */ /* 0x000fe20000000000 */
[----:B------:R5:W-:Y:S04]  /*8ef0*/  @P4 STG.E.U8 desc[UR22][R230.64], R251 ;  /* 0x000000fbe6004986 */ /* 0x000be8000c101116 */
[----:B-1----:R-:W2:Y:S04]  /*8f00*/  LDL.LU.64 R226, [R1+0x188] ;  /* 0x0001880001e27983 */ /* 0x002ea80000300a00 */
[----:B------:R-:W2:Y:S04]  /*8f10*/  LDL.LU R240, [R1+0x180] ;  /* 0x0001800001f07983 */ /* 0x000ea80000300800 */
[----:B-----5:R-:W5:Y:S01]  /*8f20*/  LDL.LU.64 R230, [R1+0x178] ;  /* 0x0001780001e67983 */ /* 0x020f620000300a00 */
[----:B0-----:R-:W-:Y:S01]  /*8f30*/  ISETP.LT.AND P4, PT, R248, UR4, !P0 ;  /* 0x00000004f8007c0c */ /* 0x001fe2000c781270 */
[----:B------:R-:W0:Y:S01]  /*8f40*/  LDCU UR4, c[0x0][0x39c] ;  /* 0x00007380ff0477ac */ /* 0x000e220008000800 */
[----:B------:R-:W-:Y:S01]  /*8f50*/  PRMT R248, R251, 0x9910, RZ ;  /* 0x00009910fbf87816 */ /* 0x000fe200000000ff */
[----:B------:R-:W-:-:S03]  /*8f60*/  VIADD R251, R0, 0x25 ;  /* 0x0000002500fb7836 */ /* 0x000fc60000000000 */
[----:B------:R-:W-:-:S05]  /*8f70*/  SHF.R.S32.HI R248, RZ, 0x8, R248 ;  /* 0x00000008fff87819 */ /* 0x000fca00000114f8 */
[----:B------:R1:W-:Y:S01]  /*8f80*/  @P6 STG.E.U8 desc[UR22][R234.64], R248 ;  /* 0x000000f8ea006986 */ /* 0x0003e2000c101116 */
[----:B0-----:R-:W-:Y:S01]  /*8f90*/  ISETP.LT.AND P6, PT, R251, UR4, !P0 ;  /* 0x00000004fb007c0c */ /* 0x001fe2000c7c1270 */
[----:B------:R-:W0:Y:S01]  /*8fa0*/  LDCU UR4, c[0x0][0x39c] ;  /* 0x00007380ff0477ac */ /* 0x000e220008000800 */
[----:B------:R-:W-:Y:S01]  /*8fb0*/  VIADD R251, R0, 0x26 ;  /* 0x0000002600fb7836 */ /* 0x000fe20000000000 */
[----:B---3--:R3:W-:Y:S04]  /*8fc0*/  @P3 STG.E.U8 desc[UR22][R238.64], R250 ;  /* 0x000000faee003986 */ /* 0x0087e8000c101116 */
[----:B-1----:R-:W5:Y:S04]  /*8fd0*/  LDL.LU.64 R234, [R1+0x170] ;  /* 0x0001700001ea7983 */ /* 0x002f680000300a00 */
[----:B------:R-:W5:Y:S01]  /*8fe0*/  LDL.LU R248, [R1+0x168] ;  /* 0x0001680001f87983 */ /* 0x000f620000300800 */
[----:B0-----:R-:W-:Y:S01]  /*8ff0*/  ISETP.LT.AND P3, PT, R251, UR4, !P0 ;  /* 0x00000004fb007c0c */ /* 0x001fe2000c761270 */
[----:B------:R-:W0:Y:S01]  /*9000*/  LDCU UR4, c[0x0][0x39c] ;  /* 0x00007380ff0477ac */ /* 0x000e220008000800 */
[----:B---3--:R-:W-:Y:S01]  /*9010*/  PRMT R250, R250, 0x9910, RZ ;  /* 0x00009910fafa7816 */ /* 0x008fe200000000ff */
[----:B------:R-:W-:Y:S01]  /*9020*/  VIADD R251, R0, 0x27 ;  /* 0x0000002700fb7836 */ /* 0x000fe20000000000 */
[----:B------:R-:W3:Y:S02]  /*9030*/  LDL.LU.64 R238, [R1+0x160] ;  /* 0x0001600001ee7983 */ /* 0x000ee40000300a00 */
[----:B------:R-:W-:-:S05]  /*9040*/  SHF.R.S32.HI R250, RZ, 0x8, R250 ;  /* 0x00000008fffa7819 */ /* 0x000fca00000114fa */
[----:B----4-:R1:W-:Y:S01]  /*9050*/  @P5 STG.E.U8 desc[UR22][R242.64], R250 ;  /* 0x000000faf2005986 */ /* 0x0103e2000c101116 */
[----:B0-----:R-:W-:Y:S01]  /*9060*/  ISETP.LT.AND P5, PT, R251, UR4, !P0 ;  /* 0x00000004fb007c0c */ /* 0x001fe2000c7a1270 */
[----:B------:R-:W0:Y:S01]  /*9070*/  LDCU UR4, c[0x0][0x39c] ;  /* 0x00007380ff0477ac */ /* 0x000e220008000800 */
[----:B------:R-:W-:Y:S01]  /*9080*/  VIADD R251, R0, 0x28 ;  /* 0x0000002800fb7836 */ /* 0x000fe20000000000 */
[----:B-1----:R-:W4:Y:S04]  /*9090*/  LDL.LU.64 R242, [R1+0x158] ;  /* 0x0001580001f27983 */ /* 0x002f280000300a00 */
[----:B------:R-:W3:Y:S04]  /*90a0*/  LDL.LU R250, [R1+0x150] ;  /* 0x0001500001fa7983 */ /* 0x000ee80000300800 */
[----:B--2---:R1:W-:Y:S01]  /*90b0*/  @P2 STG.E.U8 desc[UR22][R244.64], R249 ;  /* 0x000000f9f4002986 */ /* 0x0043e2000c101116 */
[----:B0-----:R-:W-:Y:S01]  /*90c0*/  ISETP.LT.AND P2, PT, R251, UR4, !P0 ;  /* 0x00000004fb007c0c */ /* 0x001fe2000c741270 */
[----:B------:R-:W0:Y:S02]  /*90d0*/  LDCU UR4, c[0x0][0x39c] ;  /* 0x00007380ff0477ac */ /* 0x000e240008000800 */
[----:B-1----:R-:W2:Y:S04]  /*90e0*/  LDL.LU.64 R244, [R1+0x148] ;  /* 0x0001480001f47983 */ /* 0x002ea80000300a00 */
[----:B------:R-:W3:Y:S01]  /*90f0*/  LDL.LU R251, [R1+0x144] ;  /* 0x0001440001fb7983 */ /* 0x000ee20000300800 */
[----:B------:R-:W-:-:S04]  /*9100*/  PRMT R249, R249, 0x9910, RZ ;  /* 0x00009910f9f97816 */ /* 0x000fc800000000ff */
[----:B------:R-:W-:-:S05]  /*9110*/  SHF.R.S32.HI R249, RZ, 0x8, R249 ;  /* 0x00000008fff97819 */ /* 0x000fca00000114f9 */
[----:B---3--:R1:W-:Y:S04]  /*9120*/  @P1 STG.E.U8 desc[UR22][R250.64], R249 ;  /* 0x000000f9fa001986 */ /* 0x0083e8000c101116 */
[----:B-1----:R-:W5:Y:S01]  /*9130*/  LDL.LU R249, [R1+0x140] ;  /* 0x0001400001f97983 */ /* 0x002f620000300800 */
[----:B------:R-:W-:-:S05]  /*9140*/  VIADD R251, R0, 0x29 ;  /* 0x0000002900fb7836 */ /* 0x000fca0000000000 */
[----:B0-----:R-:W-:Y:S01]  /*9150*/  ISETP.LT.AND P1, PT, R251, UR4, !P0 ;  /* 0x00000004fb007c0c */ /* 0x001fe2000c721270 */
[----:B------:R-:W0:Y:S01]  /*9160*/  LDCU UR4, c[0x0][0x39c] ;  /* 0x00007380ff0477ac */ /* 0x000e220008000800 */
[----:B------:R-:W-:Y:S01]  /*9170*/  VIADD R250, R0, 0x2a ;  /* 0x0000002a00fa7836 */ /* 0x000fe20000000000 */
[----:B-----5:R1:W-:Y:S02]  /*9180*/  @P4 STG.E.U8 desc[UR22][R248.64], R241 ;  /* 0x000000f1f8004986 */ /* 0x0203e4000c101116 */
[----:B-1----:R-:W-:Y:S02]  /*9190*/  PRMT R248, R241, 0x9910, RZ ;  /* 0x00009910f1f87816 */ /* 0x002fe400000000ff */
[----:B------:R-:W3:Y:S01]  /*91a0*/  LDL.LU R241, [R1+0x13c] ;  /* 0x00013c0001f17983 */ /* 0x000ee20000300800 */
[----:B0-----:R-:W-:Y:S01]  /*91b0*/  ISETP.LT.AND P4, PT, R250, UR4, !P0 ;  /* 0x00000004fa007c0c */ /* 0x001fe2000c781270 */
[----:B------:R-:W0:Y:S01]  /*91c0*/  LDCU UR4, c[0x0][0x39c] ;  /* 0x00007380ff0477ac */ /* 0x000e220008000800 */
[----:B------:R-:W-:Y:S01]  /*91d0*/  SHF.R.S32.HI R248, RZ, 0x8, R248 ;  /* 0x00000008fff87819 */ /* 0x000fe200000114f8 */
[----:B------:R-:W-:-:S04]  /*91e0*/  VIADD R249, R0, 0x2b ;  /* 0x0000002b00f97836 */ /* 0x000fc80000000000 */
[----:B--2---:R1:W-:Y:S01]  /*91f0*/  @P6 STG.E.U8 desc[UR22][R244.64], R248 ;  /* 0x000000f8f4006986 */ /* 0x0043e2000c101116 */
[----:B0-----:R-:W-:Y:S01]  /*9200*/  ISETP.LT.AND P6, PT, R249, UR4, !P0 ;  /* 0x00000004f9007c0c */ /* 0x001fe2000c7c1270 */
[----:B------:R-:W0:Y:S01]  /*9210*/  LDCU UR4, c[0x0][0x39c] ;  /* 0x00007380ff0477ac */ /* 0x000e220008000800 */
[----:B-1----:R-:W-:Y:S01]  /*9220*/  VIADD R244, R0, 0x2c ;  /* 0x0000002c00f47836 */ /* 0x002fe20000000000 */
[----:B----4-:R1:W-:Y:S04]  /*9230*/  @P3 STG.E.U8 desc[UR22][R242.64], R237 ;  /* 0x000000edf2003986 */ /* 0x0103e8000c101116 */
[----:B0-----:R-:W-:Y:S01]  /*9240*/  ISETP.LT.AND P3, PT, R244, UR4, !P0 ;  /* 0x00000004f4007c0c */ /* 0x001fe2000c761270 */
[----:B------:R-:W0:Y:S01]  /*9250*/  LDCU UR4, c[0x0][0x39c] ;  /* 0x00007380ff0477ac */ /* 0x000e220008000800 */
[----:B-1----:R-:W-:-:S02]  /*9260*/  PRMT R242, R237, 0x9910, RZ ;  /* 0x00009910edf27816 */ /* 0x002fc400000000ff */
[----:B------:R-:W2:Y:S01]  /*9270*/  LDL.LU R237, [R1+0x138] ;  /* 0x0001380001ed7983 */ /* 0x000ea20000300800 */
[----:B------:R-:W-:Y:S01]  /*9280*/  VIADD R243, R0, 0x2d ;  /* 0x0000002d00f37836 */ /* 0x000fe20000000000 */
[----:B------:R-:W-:-:S05]  /*9290*/  SHF.R.S32.HI R242, RZ, 0x8, R242 ;  /* 0x00000008fff27819 */ /* 0x000fca00000114f2 */
[----:B---3--:R-:W-:Y:S01]  /*92a0*/  @P5 STG.E.U8 desc[UR22][R240.64], R242 ;  /* 0x000000f2f0005986 */ /* 0x008fe2000c101116 */
[----:B0-----:R-:W-:Y:S01]  /*92b0*/  ISETP.LT.AND P5, PT, R243, UR4, !P0 ;  /* 0x00000004f3007c0c */ /* 0x001fe2000c7a1270 */
[----:B------:R-:W0:Y:S01]  /*92c0*/  LDCU UR4, c[0x0][0x39c] ;  /* 0x00007380ff0477ac */ /* 0x000e220008000800 */
[----:B------:R-:W-:Y:S01]  /*92d0*/  PRMT R243, R233, 0x9910, RZ ;  /* 0x00009910e9f37816 */ /* 0x000fe200000000ff */
[----:B------:R1:W-:Y:S04]  /*92e0*/  @P2 STG.E.U8 desc[UR22][R238.64], R233 ;  /* 0x000000e9ee002986 */ /* 0x0003e8000c101116 */
[----:B-1----:R-:W3:Y:S01]  /*92f0*/  LDL.LU R233, [R1+0x134] ;  /* 0x0001340001e97983 */ /* 0x002ee20000300800 */
[----:B------:R-:W-:-:S05]  /*9300*/  VIADD R240, R0, 0x2e ;  /* 0x0000002e00f07836 */ /* 0x000fca0000000000 */
[----:B0-----:R-:W-:Y:S01]  /*9310*/  ISETP.LT.AND P2, PT, R240, UR4, !P0 ;  /* 0x00000004f0007c0c */ /* 0x001fe2000c741270 */
[----:B------:R-:W0:Y:S01]  /*9320*/  LDCU UR4, c[0x0][0x39c] ;  /* 0x00007380ff0477ac */ /* 0x000e220008000800 */
[----:B------:R-:W-:Y:S01]  /*9330*/  SHF.R.S32.HI R238, RZ, 0x8, R243 ;  /* 0x00000008ffee7819 */ /* 0x000fe200000114f3 */
[----:B------:R-:W-:-:S04]  /*9340*/  VIADD R239, R0, 0x2f ;  /* 0x0000002f00ef7836 */ /* 0x000fc80000000000 */
[----:B--2---:R-:W-:Y:S01]  /*9350*/  @P1 STG.E.U8 desc[UR22][R236.64], R238 ;  /* 0x000000eeec001986 */ /* 0x004fe2000c101116 */
[----:B0-----:R-:W-:Y:S01]  /*9360*/  ISETP.LT.AND P1, PT, R239, UR4, !P0 ;  /* 0x00000004ef007c0c */ /* 0x001fe2000c721270 */
[----:B------:R-:W0:Y:S01]  /*9370*/  LDCU UR4, c[0x0][0x39c] ;  /* 0x00007380ff0477ac */ /* 0x000e220008000800 */
[----:B------:R-:W-:-:S04]  /*9380*/  PRMT R239, R229, 0x9910, RZ ;  /* 0x00009910e5ef7816 */ /* 0x000fc800000000ff */
[----:B------:R-:W-:Y:S01]  /*9390*/  SHF.R.S32.HI R239, RZ, 0x8, R239 ;  /* 0x00000008ffef7819 */ /* 0x000fe200000114ef */
[----:B------:R1:W-:Y:S04]  /*93a0*/  @P4 STG.E.U8 desc[UR22][R234.64], R229 ;  /* 0x000000e5ea004986 */ /* 0x0003e8000c101116 */
[----:B-1----:R-:W2:Y:S01]  /*93b0*/  LDL.LU R229, [R1+0x130] ;  /* 0x0001300001e57983 */ /* 0x002ea20000300800 */
[----:B------:R-:W-:-:S03]  /*93c0*/  PRMT R235, R225, 0x9910, RZ ;  /* 0x00009910e1eb7816 */ /* 0x000fc600000000ff */
[----:B---3--:R-:W-:Y:S04]  /*93d0*/  @P6 STG.E.U8 desc[UR22][R232.64], R239 ;  /* 0x000000efe8006986 */ /* 0x008fe8000c101116 */
[----:B------:R1:W-:Y:S04]  /*93e0*/  @P3 STG.E.U8 desc[UR22][R230.64], R225 ;  /* 0x000000e1e6003986 */ /* 0x0003e8000c101116 */
[----:B-1----:R-:W3:Y:S01]  /*93f0*/  LDL.LU R225, [R1+0x12c] ;  /* 0x00012c0001e17983 */ /* 0x002ee20000300800 */
[----:B------:R-:W-:Y:S01]  /*9400*/  VIADD R240, R0, 0x30 ;  /* 0x0000003000f07836 */ /* 0x000fe20000000000 */
[----:B------:R-:W-:-:S04]  /*9410*/  PRMT R231, R221, 0x9910, RZ ;  /* 0x00009910dde77816 */ /* 0x000fc800000000ff */
[----:B0-----:R-:W-:Y:S01]  /*9420*/  ISETP.LT.AND P4, PT, R240, UR4, !P0 ;  /* 0x00000004f0007c0c */ /* 0x001fe2000c781270 */
[----:B------:R-:W0:Y:S01]  /*9430*/  LDCU UR4, c[0x0][0x39c] ;  /* 0x00007380ff0477ac */ /* 0x000e220008000800 */
[----:B------:R-:W-:Y:S02]  /*9440*/  SHF.R.S32.HI R235, RZ, 0x8, R235 ;  /* 0x00000008ffeb7819 */ /* 0x000fe400000114eb */
[----:B------:R-:W-:-:S03]  /*9450*/  SHF.R.S32.HI R231, RZ, 0x8, R231 ;  /* 0x00000008ffe77819 */ /* 0x000fc600000114e7 */
[----:B--2---:R-:W-:Y:S04]  /*9460*/  @P5 STG.E.U8 desc[UR22][R228.64], R235 ;  /* 0x000000ebe4005986 */ /* 0x004fe8000c101116 */
[----:B------:R1:W-:Y:S04]  /*9470*/  @P2 STG.E.U8 desc[UR22][R226.64], R221 ;  /* 0x000000dde2002986 */ /* 0x0003e8000c101116 */
[----:B-1----:R-:W2:Y:S01]  /*9480*/  LDL.LU R221, [R1+0x128] ;  /* 0x0001280001dd7983 */ /* 0x002ea20000300800 */
[----:B------:R-:W-:Y:S01]  /*9490*/  PRMT R227, R213, 0x9910, RZ ;  /* 0x00009910d5e37816 */ /* 0x000fe200000000ff */
[----:B------:R-:W-:-:S05]  /*94a0*/  VIADD R240, R0, 0x31 ;  /* 0x0000003100f07836 */ /* 0x000fca0000000000 */
[----:B0-----:R-:W-:Y:S01]  /*94b0*/  ISETP.LT.AND P6, PT, R240, UR4, !P0 ;  /* 0x00000004f0007c0c */ /* 0x001fe2000c7c1270 */
[----:B------:R-:W0:Y:S01]  /*94c0*/  LDCU UR4, c[0x0][0x39c] ;  /* 0x00007380ff0477ac */ /* 0x000e220008000800 */
[----:B---3--:R-:W-:Y:S04]  /*94d0*/  @P1 STG.E.U8 desc[UR22][R224.64], R231 ;  /* 0x000000e7e0001986 */ /* 0x008fe8000c101116 */
[----:B------:R1:W-:Y:S04]  /*94e0*/  @P4 STG.E.U8 desc[UR22][R222.64], R213 ;  /* 0x000000d5de004986 */ /* 0x0003e8000c101116 */
[----:B-1----:R-:W3:Y:S01]  /*94f0*/  LDL.LU R213, [R1+0x124] ;  /* 0x0001240001d57983 */ /* 0x002ee20000300800 */
[----:B------:R-:W-:-:S05]  /*9500*/  VIADD R236, R0, 0x32 ;  /* 0x0000003200ec7836 */ /* 0x000fca0000000000 */
[----:B0-----:R-:W-:Y:S01]  /*9510*/  ISETP.LT.AND P3, PT, R236, UR4, !P0 ;  /* 0x00000004ec007c0c */ /* 0x001fe2000c761270 */
[----:B------:R-:W0:Y:S01]  /*9520*/  LDCU UR4, c[0x0][0x39c] ;  /* 0x00007380ff0477ac */ /* 0x000e220008000800 */
[C---:B------:R-:W-:Y:S02]  /*9530*/  VIADD R234, R0.reuse, 0x33 ;  /* 0x0000003300ea7836 */ /* 0x040fe40000000000 */
[----:B------:R-:W-:-:S03]  /*9540*/  VIADD R232, R0, 0x34 ;  /* 0x0000003400e87836 */ /* 0x000fc60000000000 */
[----:B0-----:R-:W-:Y:S01]  /*9550*/  ISETP.LT.AND P5, PT, R234, UR4, !P0 ;  /* 0x00000004ea007c0c */ /* 0x001fe2000c7a1270 */
[----:B------:R-:W0:Y:S01]  /*9560*/  LDCU UR4, c[0x0][0x39c] ;  /* 0x00007380ff0477ac */ /* 0x000e220008000800 */
[----:B------:R-:W-:Y:S02]  /*9570*/  PRMT R223, R205, 0x9910, RZ ;  /* 0x00009910cddf7816 */ /* 0x000fe400000000ff */
[----:B------:R-:W-:Y:S02]  /*9580*/  SHF.R.S32.HI R227, RZ, 0x8, R227 ;  /* 0x00000008ffe37819 */ /* 0x000fe400000114e3 */
[----:B------:R-:W-:-:S03]  /*9590*/  SHF.R.S32.HI R223, RZ, 0x8, R223 ;  /* 0x00000008ffdf7819 */ /* 0x000fc600000114df */
[----:B--2---:R-:W-:Y:S01]  /*95a0*/  @P6 STG.E.U8 desc[UR22][R220.64], R227 ;  /* 0x000000e3dc006986 */ /* 0x004fe2000c101116 */
[----:B0-----:R-:W-:-:S03]  /*95b0*/  ISETP.LT.AND P2, PT, R232, UR4, !P0 ;  /* 0x00000004e8007c0c */ /* 0x001fc6000c741270 */
[----:B------:R0:W-:Y:S01]  /*95c0*/  @P3 STG.E.U8 desc[UR22][R216.64], R205 ;  /* 0x000000cdd8003986 */ /* 0x0001e2000c101116 */
[----:B------:R-:W1:Y:S03]  /*95d0*/  LDCU UR4, c[0x0][0x39c] ;  /* 0x00007380ff0477ac */ /* 0x000e660008000800 */
[----:B0-----:R-:W2:Y:S01]  /*95e0*/  LDL.LU R205, [R1+0x120] ;  /* 0x0001200001cd7983 */ /* 0x001ea20000300800 */
[----:B------:R-:W-:Y:S01]  /*95f0*/  PRMT R217, R197, 0x9910, RZ ;  /* 0x00009910c5d97816 */ /* 0x000fe200000000ff */
[----:B------:R-:W-:-:S05]  /*9600*/  VIADD R230, R0, 0x35 ;  /* 0x0000003500e67836 */ /* 0x000fca0000000000 */
[----:B-1----:R-:W-:Y:S01]  /*9610*/  ISETP.LT.AND P1, PT, R230, UR4, !P0 ;  /* 0x00000004e6007c0c */ /* 0x002fe2000c721270 */
[----:B------:R-:W0:Y:S01]  /*9620*/  LDCU UR4, c[0x0][0x39c] ;  /* 0x00007380ff0477ac */ /* 0x000e220008000800 */
[----:B---3--:R-:W-:Y:S04]  /*9630*/  @P5 STG.E.U8 desc[UR22][R212.64], R223 ;  /* 0x000000dfd4005986 */ /* 0x008fe8000c101116 */
[----:B------:R1:W-:Y:S04]  /*9640*/  @P2 STG.E.U8 desc[UR22][R208.64], R197 ;  /* 0x000000c5d0002986 */ /* 0x0003e8000c101116 */
[----:B-1----:R-:W3:Y:S01]  /*9650*/  LDL.LU R197, [R1+0x11c] ;  /* 0x00011c0001c57983 */ /* 0x002ee20000300800 */
[----:B------:R-:W-:-:S02]  /*9660*/  VIADD R228, R0, 0x36 ;  /* 0x0000003600e47836 */ /* 0x000fc40000000000 */
[C---:B------:R-:W-:Y:S02]  /*9670*/  VIADD R226, R0.reuse, 0x37 ;  /* 0x0000003700e27836 */ /* 0x040fe40000000000 */
[----:B------:R-:W-:Y:S01]  /*9680*/  VIADD R224, R0, 0x38 ;  /* 0x0000003800e07836 */ /* 0x000fe20000000000 */
[----:B0-----:R-:W-:Y:S01]  /*9690*/  ISETP.LT.AND P4, PT, R228, UR4, !P0 ;  /* 0x00000004e4007c0c */ /* 0x001fe2000c781270 */
[----:B------:R-:W0:Y:S01]  /*96a0*/  LDCU UR4, c[0x0][0x39c] ;  /* 0x00007380ff0477ac */ /* 0x000e220008000800 */
[----:B------:R-:W-:Y:S01]  /*96b0*/  PRMT R209, R203, 0x9910, RZ ;  /* 0x00009910cbd17816 */ /* 0x000fe200000000ff */
[----:B------:R-:W4:Y:S01]  /*96c0*/  LDL.LU R250, [R1+0x10c] ;  /* 0x00010c0001fa7983 */ /* 0x000f220000300800 */
[----:B0-----:R-:W-:Y:S01]  /*96d0*/  ISETP.LT.AND P6, PT, R226, UR4, !P0 ;  /* 0x00000004e2007c0c */ /* 0x001fe2000c7c1270 */
[----:B------:R-:W0:Y:S01]  /*96e0*/  LDCU UR4, c[0x0][0x39c] ;  /* 0x00007380ff0477ac */ /* 0x000e220008000800 */
[----:B------:R-:W-:Y:S02]  /*96f0*/  SHF.R.S32.HI R217, RZ, 0x8, R217 ;  /* 0x00000008ffd97819 */ /* 0x000fe400000114d9 */
[----:B------:R-:W-:-:S02]  /*9700*/  SHF.R.S32.HI R209, RZ, 0x8, R209 ;  /* 0x00000008ffd17819 */ /* 0x000fc400000114d1 */
[----:B0-----:R-:W-:Y:S01]  /*9710*/  ISETP.LT.AND P3, PT, R224, UR4, !P0 ;  /* 0x00000004e0007c0c */ /* 0x001fe2000c761270 */
[----:B--2---:R-:W-:Y:S01]  /*9720*/  @P1 STG.E.U8 desc[UR22][R204.64], R217 ;  /* 0x000000d9cc001986 */ /* 0x004fe2000c101116 */
[----:B------:R-:W0:Y:S03]  /*9730*/  LDCU UR4, c[0x0][0x39c] ;  /* 0x00007380ff0477ac */ /* 0x000e260008000800 */
[----:B------:R1:W-:Y:S04]  /*9740*/  @P4 STG.E.U8 desc[UR22][R200.64], R203 ;  /* 0x000000cbc8004986 */ /* 0x0003e8000c101116 */
[----:B-1----:R-:W2:Y:S01]  /*9750*/  LDL.LU R203, [R1+0x118] ;  /* 0x0001180001cb7983 */ /* 0x002ea20000300800 */
[----:B------:R-:W-:-:S03]  /*9760*/  PRMT R200, R207, 0x9910, RZ ;  /* 0x00009910cfc87816 */ /* 0x000fc600000000ff */
[----:B---3--:R-:W-:Y:S04]  /*9770*/  @P6 STG.E.U8 desc[UR22][R196.64], R209 ;  /* 0x000000d1c4006986 */ /* 0x008fe8000c101116 */
[----:B------:R1:W-:Y:S04]  /*9780*/  @P3 STG.E.U8 desc[UR22][R198.64], R207 ;  /* 0x000000cfc6003986 */ /* 0x0003e8000c101116 */
[----:B-1----:R-:W3:Y:S01]  /*9790*/  LDL.LU R207, [R1+0x114] ;  /* 0x0001140001cf7983 */ /* 0x002ee20000300800 */
[C---:B------:R-:W-:Y:S02]  /*97a0*/  VIADD R222, R0.reuse, 0x39 ;  /* 0x0000003900de7836 */ /* 0x040fe40000000000 */
[----:B------:R-:W-:Y:S01]  /*97b0*/  VIADD R220, R0, 0x3a ;  /* 0x0000003a00dc7836 */ /* 0x000fe20000000000 */
[----:B------:R-:W-:Y:S01]  /*97c0*/  SHF.R.S32.HI R197, RZ, 0x8, R200 ;  /* 0x00000008ffc57819 */ /* 0x000fe200000114c8 */
[----:B------:R-:W5:Y:S01]  /*97d0*/  LDL.LU R251, [R1+0x108] ;  /* 0x0001080001fb7983 */ /* 0x000f620000300800 */
[----:B0-----:R-:W-:Y:S01]  /*97e0*/  ISETP.LT.AND P5, PT, R222, UR4, !P0 ;  /* 0x00000004de007c0c */ /* 0x001fe2000c7a1270 */
[----:B------:R-:W0:Y:S01]  /*97f0*/  LDCU UR4, c[0x0][0x39c] ;  /* 0x00007380ff0477ac */ /* 0x000e220008000800 */
[----:B------:R-:W-:-:S02]  /*9800*/  PRMT R199, R219, 0x9910, RZ ;  /* 0x00009910dbc77816 */ /* 0x000fc400000000ff */
[----:B0-----:R-:W-:Y:S01]  /*9810*/  ISETP.LT.AND P2, PT, R220, UR4, !P0 ;  /* 0x00000004dc007c0c */ /* 0x001fe2000c741270 */
[----:B------:R-:W0:Y:S08]  /*9820*/  LDCU UR4, c[0x0][0x39c] ;  /* 0x00007380ff0477ac */ /* 0x000e300008000800 */
[----:B--2---:R-:W-:Y:S01]  /*9830*/  @P5 STG.E.U8 desc[UR22][R202.64], R197 ;  /* 0x000000c5ca005986 */ /* 0x004fe2000c101116 */
[----:B------:R-:W-:-:S05]  /*9840*/  VIADD R216, R0, 0x3b ;  /* 0x0000003b00d87836 */ /* 0x000fca0000000000 */
[----:B0-----:R-:W-:Y:S01]  /*9850*/  ISETP.LT.AND P1, PT, R216, UR4, !P0 ;  /* 0x00000004d8007c0c */ /* 0x001fe2000c721270 */
[----:B------:R-:W0:Y:S01]  /*9860*/  LDCU UR4, c[0x0][0x39c] ;  /* 0x00007380ff0477ac */ /* 0x000e220008000800 */
[C---:B------:R-:W-:Y:S02]  /*9870*/  VIADD R212, R0.reuse, 0x3c ;  /* 0x0000003c00d47836 */ /* 0x040fe40000000000 */
[----:B------:R-:W-:-:S03]  /*9880*/  VIADD R208, R0, 0x3d ;  /* 0x0000003d00d07836 */ /* 0x000fc60000000000 */
[----:B0-----:R-:W-:Y:S01]  /*9890*/  ISETP.LT.AND P4, PT, R212, UR4, !P0 ;  /* 0x00000004d4007c0c */ /* 0x001fe2000c781270 */
[----:B------:R-:W0:Y:S01]  /*98a0*/  LDCU UR4, c[0x0][0x39c] ;  /* 0x00007380ff0477ac */ /* 0x000e220008000800 */
[----:B---3--:R1:W-:Y:S04]  /*98b0*/  @P2 STG.E.U8 desc[UR22][R206.64], R219 ;  /* 0x000000dbce002986 */ /* 0x0083e8000c101116 */
[----:B-1----:R-:W2:Y:S01]  /*98c0*/  LDL.LU R219, [R1+0x110] ;  /* 0x0001100001db7983 */ /* 0x002ea20000300800 */
[----:B0-----:R-:W-:Y:S01]  /*98d0*/  ISETP.LT.AND P6, PT, R208, UR4, !P0 ;  /* 0x00000004d0007c0c */ /* 0x001fe2000c7c1270 */
[----:B------:R-:W0:Y:S01]  /*98e0*/  LDCU UR4, c[0x0][0x39c] ;  /* 0x00007380ff0477ac */ /* 0x000e220008000800 */
[C---:B------:R-:W-:Y:S02]  /*98f0*/  VIADD R204, R0.reuse, 0x3e ;  /* 0x0000003e00cc7836 */ /* 0x040fe40000000000 */
[----:B------:R-:W-:-:S03]  /*9900*/  VIADD R196, R0, 0x3f ;  /* 0x0000003f00c47836 */ /* 0x000fc60000000000 */
[----:B0-----:R-:W-:Y:S01]  /*9910*/  ISETP.LT.AND P3, PT, R204, UR4, !P0 ;  /* 0x00000004cc007c0c */ /* 0x001fe2000c761270 */
[----:B------:R-:W0:Y:S01]  /*9920*/  LDCU UR4, c[0x0][0x39c] ;  /* 0x00007380ff0477ac */ /* 0x000e220008000800 */
[----:B----4-:R-:W-:Y:S02]  /*9930*/  PRMT R198, R250, 0x9910, RZ ;  /* 0x00009910fac67816 */ /* 0x010fe400000000ff */
[----:B------:R-:W-:-:S03]  /*9940*/  SHF.R.S32.HI R199, RZ, 0x8, R199 ;  /* 0x00000008ffc77819 */ /* 0x000fc600000114c7 */
[----:B------:R-:W-:Y:S01]  /*9950*/  IMAD.MOV.U32 R197, RZ, RZ, R198 ;  /* 0x000000ffffc57224 */ /* 0x000fe200078e00c6 */
[----:B0-----:R-:W-:Y:S01]  /*9960*/  ISETP.LT.AND P5, PT, R196, UR4, !P0 ;  /* 0x00000004c4007c0c */ /* 0x001fe2000c7a1270 */
[----:B------:R-:W0:Y:S01]  /*9970*/  LDCU UR4, c[0x0][0x39c] ;  /* 0x00007380ff0477ac */ /* 0x000e220008000800 */
[----:B------:R-:W-:-:S05]  /*9980*/  VIADD R196, R0, 0x40 ;  /* 0x0000004000c47836 */ /* 0x000fca0000000000 */
[----:B------:R-:W-:Y:S01]  /*9990*/  ISETP.LT.AND P2, PT, R196, UR6, !P0 ;  /* 0x00000006c4007c0c */ /* 0x000fe2000c741270 */
[C---:B------:R-:W-:Y:S01]  /*99a0*/  VIADD R196, R0.reuse, 0x41 ;  /* 0x0000004100c47836 */ /* 0x040fe20000000000 */
[----:B------:R1:W-:Y:S01]  /*99b0*/  @P1 STG.E.U8 desc[UR22][R210.64], R199 ;  /* 0x000000c7d2001986 */ /* 0x0003e2000c101116 */
[----:B------:R-:W-:Y:S01]  /*99c0*/  SHF.R.S32.HI R197, RZ, 0x8, R197 ;  /* 0x00000008ffc57819 */ /* 0x000fe200000114c5 */
[----:B------:R-:W-:Y:S02]  /*99d0*/  VIADD R198, R0, 0x42 ;  /* 0x0000004200c67836 */ /* 0x000fe40000000000 */
[----:B------:R-:W-:Y:S01]  /*99e0*/  VIADD R252, R252, UR5 ;  /* 0x00000005fcfc7c36 */ /* 0x000fe20008000000 */
[----:B------:R-:W-:Y:S01]  /*99f0*/  ISETP.LT.AND P1, PT, R196, UR7, !P0 ;  /* 0x00000007c4007c0c */ /* 0x000fe2000c721270 */
[----:B------:R-:W-:Y:S01]  /*9a00*/  VIADD R196, R0, 0x43 ;  /* 0x0000004300c47836 */ /* 0x000fe20000000000 */
[----:B------:R-:W-:Y:S01]  /*9a10*/  @P4 STG.E.U8 desc[UR22][R214.64], R250 ;  /* 0x000000fad6004986 */ /* 0x000fe2000c101116 */
[----:B------:R-:W-:Y:S01]  /*9a20*/  ISETP.LT.AND P4, PT, R198, UR8, !P0 ;  /* 0x00000008c6007c0c */ /* 0x000fe2000c781270 */
[----:B------:R-:W-:Y:S01]  /*9a30*/  VIADD R198, R252, UR5 ;  /* 0x00000005fcc67c36 */ /* 0x000fe20008000000 */
[----:B------:R-:W-:Y:S01]  /*9a40*/  F2FP.SATFINITE.E5M2.F32.PACK_AB_MERGE_C R203, R133, R132, RZ ;  /* 0x0000008485cb723e */ /* 0x000fe200048060ff */
[----:B------:R-:W3:Y:S01]  /*9a50*/  LDCU UR7, c[0x0][0x39c] ;  /* 0x00007380ff0777ac */ /* 0x000ee20008000800 */
[----:B-1----:R-:W-:Y:S01]  /*9a60*/  VIADD R199, R0, 0x44 ;  /* 0x0000004400c77836 */ /* 0x002fe20000000000 */
[----:B-----5:R-:W-:Y:S01]  /*9a70*/  PRMT R201, R251, 0x9910, RZ ;  /* 0x00009910fbc97816 */ /* 0x020fe200000000ff */
[----:B------:R-:W1:Y:S03]  /*9a80*/  LDCU UR6, c[0x0][0x39c] ;  /* 0x00007380ff0677ac */ /* 0x000e660008000800 */
[----:B------:R-:W-:-:S02]  /*9a90*/  SHF.R.S32.HI R201, RZ, 0x8, R201 ;  /* 0x00000008ffc97819 */ /* 0x000fc400000114c9 */
[----:B------:R-:W-:Y:S01]  /*9aa0*/  PRMT R202, R203, 0x9910, RZ ;  /* 0x00009910cbca7816 */ /* 0x000fe200000000ff */
[----:B------:R-:W-:Y:S01]  /*9ab0*/  VIADD R204, R0, 0x45 ;  /* 0x0000004500cc7836 */ /* 0x000fe20000000000 */
[----:B------:R-:W-:-:S04]  /*9ac0*/  F2FP.SATFINITE.E5M2.F32.PACK_AB_MERGE_C R137, R137, R136, RZ ;  /* 0x000000888989723e */ /* 0x000fc800048060ff */
[----:B------:R-:W-:Y:S02]  /*9ad0*/  PRMT R136, R137, 0x9910, RZ ;  /* 0x0000991089887816 */ /* 0x000fe400000000ff */
[----:B------:R-:W-:Y:S02]  /*9ae0*/  F2FP.SATFINITE.E5M2.F32.PACK_AB_MERGE_C R143, R143, R142, RZ ;  /* 0x0000008e8f8f723e */ /* 0x000fe400048060ff */
[----:B------:R-:W-:Y:S02]  /*9af0*/  F2FP.SATFINITE.E5M2.F32.PACK_AB_MERGE_C R145, R145, R144, RZ ;  /* 0x000000909191723e */ /* 0x000fe400048060ff */
[----:B------:R-:W-:Y:S02]  /*9b00*/  F2FP.SATFINITE.E5M2.F32.PACK_AB_MERGE_C R147, R147, R146, RZ ;  /* 0x000000929393723e */ /* 0x000fe400048060ff */
[----:B------:R-:W-:Y:S02]  /*9b10*/  F2FP.SATFINITE.E5M2.F32.PACK_AB_MERGE_C R149, R149, R148, RZ ;  /* 0x000000949595723e */ /* 0x000fe400048060ff */
[----:B------:R-:W-:Y:S01]  /*9b20*/  F2FP.SATFINITE.E5M2.F32.PACK_AB_MERGE_C R151, R151, R150, RZ ;  /* 0x000000969797723e */ /* 0x000fe200048060ff */
[----:B------:R-:W-:Y:S01]  /*9b30*/  VIADD R142, R0, 0x57 ;  /* 0x00000057008e7836 */ /* 0x000fe20000000000 */
[----:B------:R-:W-:-:S02]  /*9b40*/  F2FP.SATFINITE.E5M2.F32.PACK_AB_MERGE_C R153, R153, R152, RZ ;  /* 0x000000989999723e */ /* 0x000fc400048060ff */
[----:B------:R-:W-:Y:S01]  /*9b50*/  F2FP.SATFINITE.E5M2.F32.PACK_AB_MERGE_C R155, R155, R154, RZ ;  /* 0x0000009a9b9b723e */ /* 0x000fe200048060ff */
[----:B--2---:R2:W-:Y:S01]  /*9b60*/  @P6 STG.E.U8 desc[UR22][R218.64], R197 ;  /* 0x000000c5da006986 */ /* 0x0045e2000c101116 */
[----:B0-----:R-:W-:Y:S01]  /*9b70*/  ISETP.LT.AND P6, PT, R196, UR4, !P0 ;  /* 0x00000004c4007c0c */ /* 0x001fe2000c7c1270 */
[----:B------:R-:W0:Y:S02]  /*9b80*/  LDCU UR4, c[0x0][0x39c] ;  /* 0x00007380ff0477ac */ /* 0x000e240008000800 */
[----:B------:R-:W-:Y:S01]  /*9b90*/  @P3 STG.E.U8 desc[UR22][R246.64], R251 ;  /* 0x000000fbf6003986 */ /* 0x000fe2000c101116 */
[----:B------:R-:W-:-:S04]  /*9ba0*/  IADD3 R132, P3, PT, R252, R3, RZ ;  /* 0x00000003fc847210 */ /* 0x000fc80007f7e0ff */
[----:B------:R-:W-:Y:S02]  /*9bb0*/  LEA.HI.X.SX32 R133, R252, R2, 0x1, P3 ;  /* 0x00000002fc857211 */ /* 0x000fe400018f0eff */
[----:B------:R-:W-:-:S04]  /*9bc0*/  IADD3 R196, P3, PT, R198, R3, RZ ;  /* 0x00000003c6c47210 */ /* 0x000fc80007f7e0ff */
[C---:B--2---:R-:W-:Y:S02]  /*9bd0*/  LEA.HI.X.SX32 R197, R198.reuse, R2, 0x1, P3 ;  /* 0x00000002c6c57211 */ /* 0x044fe400018f0eff */
[----:B0-----:R-:W-:Y:S01]  /*9be0*/  ISETP.LT.AND P3, PT, R199, UR4, !P0 ;  /* 0x00000004c7007c0c */ /* 0x001fe2000c761270 */
[----:B------:R-:W0:Y:S01]  /*9bf0*/  LDCU UR4, c[0x0][0x39c] ;  /* 0x00007380ff0477ac */ /* 0x000e220008000800 */
[----:B------:R-:W-:Y:S01]  /*9c00*/  VIADD R199, R198, UR5 ;  /* 0x00000005c6c77c36 */ /* 0x000fe20008000000 */
[----:B------:R2:W-:Y:S04]  /*9c10*/  @P5 STG.E.U8 desc[UR22][R132.64], R201 ;  /* 0x000000c984005986 */ /* 0x0005e8000c101116 */
[----:B------:R4:W-:Y:S01]  /*9c20*/  @P2 STG.E.U8 desc[UR22][R196.64], R203 ;  /* 0x000000cbc4002986 */ /* 0x0009e2000c101116 */
[C---:B------:R-:W-:Y:S01]  /*9c30*/  IADD3 R198, P2, PT, R199.reuse, R3, RZ ;  /* 0x00000003c7c67210 */ /* 0x040fe20007f5e0ff */
[----:B------:R-:W-:-:S03]  /*9c40*/  VIADD R200, R199, UR5 ;  /* 0x00000005c7c87c36 */ /* 0x000fc60008000000 */
[-C--:B------:R-:W-:Y:S02]  /*9c50*/  LEA.HI.X.SX32 R199, R199, R2.reuse, 0x1, P2 ;  /* 0x00000002c7c77211 */ /* 0x080fe400010f0eff */
[----:B--2---:R-:W-:Y:S01]  /*9c60*/  SHF.R.S32.HI R201, RZ, 0x8, R202 ;  /* 0x00000008ffc97819 */ /* 0x004fe200000114ca */
[----:B------:R-:W-:Y:S01]  /*9c70*/  VIADD R133, R0, 0x46 ;  /* 0x0000004600857836 */ /* 0x000fe20000000000 */
[----:B------:R-:W-:Y:S01]  /*9c80*/  IADD3 R132, P5, PT, R200, R3, RZ ;  /* 0x00000003c8847210 */ /* 0x000fe20007fbe0ff */
[----:B----4-:R-:W-:Y:S02]  /*9c90*/  VIADD R196, R0, 0x47 ;  /* 0x0000004700c47836 */ /* 0x010fe40000000000 */
[----:B------:R2:W-:Y:S01]  /*9ca0*/  @P1 STG.E.U8 desc[UR22][R198.64], R201 ;  /* 0x000000c9c6001986 */ /* 0x0005e2000c101116 */
[----:B---3--:R-:W-:Y:S01]  /*9cb0*/  ISETP.LT.AND P1, PT, R133, UR7, !P0 ;  /* 0x0000000785007c0c */ /* 0x008fe2000c721270 */
[----:B------:R-:W3:Y:S01]  /*9cc0*/  LDCU UR7, c[0x0][0x39c] ;  /* 0x00007380ff0777ac */ /* 0x000ee20008000800 */
[C---:B------:R-:W-:Y:S01]  /*9cd0*/  LEA.HI.X.SX32 R133, R200.reuse, R2, 0x1, P5 ;  /* 0x00000002c8857211 */ /* 0x040fe200028f0eff */
[----:B------:R-:W-:Y:S01]  /*9ce0*/  VIADD R200, R200, UR5 ;  /* 0x00000005c8c87c36 */ /* 0x000fe20008000000 */
[----:B------:R-:W-:-:S02]  /*9cf0*/  F2FP.SATFINITE.E5M2.F32.PACK_AB_MERGE_C R203, R135, R134, RZ ;  /* 0x0000008687cb723e */ /* 0x000fc400048060ff */
[----:B0-----:R-:W-:Y:S01]  /*9d00*/  ISETP.LT.AND P5, PT, R196, UR4, !P0 ;  /* 0x00000004c4007c0c */ /* 0x001fe2000c7a1270 */
[----:B------:R-:W0:Y:S01]  /*9d10*/  LDCU UR4, c[0x0][0x39c] ;  /* 0x00007380ff0477ac */ /* 0x000e220008000800 */
[----:B------:R-:W-:Y:S01]  /*9d20*/  PRMT R135, R203, 0x9910, RZ ;  /* 0x00009910cb877816 */ /* 0x000fe200000000ff */
[----:B------:R4:W-:Y:S01]  /*9d30*/  @P4 STG.E.U8 desc[UR22][R132.64], R203 ;  /* 0x000000cb84004986 */ /* 0x0009e2000c101116 */
[----:B-1----:R-:W-:Y:S01]  /*9d40*/  ISETP.LT.AND P2, PT, R204, UR6, !P0 ;  /* 0x00000006cc007c0c */ /* 0x002fe2000c741270 */
[----:B------:R-:W1:Y:S01]  /*9d50*/  LDCU UR6, c[0x0][0x39c] ;  /* 0x00007380ff0677ac */ /* 0x000e620008000800 */
[C---:B------:R-:W-:Y:S01]  /*9d60*/  IADD3 R134, P4, PT, R200.reuse, R3, RZ ;  /* 0x00000003c8867210 */ /* 0x040fe20007f9e0ff */
[C---:B--2---:R-:W-:Y:S02]  /*9d70*/  VIADD R198, R200.reuse, UR5 ;  /* 0x00000005c8c67c36 */ /* 0x044fe40008000000 */
[----:B------:R-:W-:Y:S01]  /*9d80*/  IMAD.MOV.U32 R199, RZ, RZ, R135 ;  /* 0x000000ffffc77224 */ /* 0x000fe200078e0087 */
[----:B------:R-:W-:-:S02]  /*9d90*/  LEA.HI.X.SX32 R135, R200, R2, 0x1, P4 ;  /* 0x00000002c8877211 */ /* 0x000fc400020f0eff */
[-C--:B------:R-:W-:Y:S02]  /*9da0*/  IADD3 R196, P4, PT, R198, R3.reuse, RZ ;  /* 0x00000003c6c47210 */ /* 0x080fe40007f9e0ff */
[----:B------:R-:W-:Y:S01]  /*9db0*/  SHF.R.S32.HI R199, RZ, 0x8, R199 ;  /* 0x00000008ffc77819 */ /* 0x000fe200000114c7 */
[----:B----4-:R-:W-:Y:S01]  /*9dc0*/  VIADD R132, R0, 0x48 ;  /* 0x0000004800847836 */ /* 0x010fe20000000000 */
[CC--:B------:R-:W-:Y:S01]  /*9dd0*/  LEA.HI.X.SX32 R197, R198.reuse, R2.reuse, 0x1, P4 ;  /* 0x00000002c6c57211 */ /* 0x0c0fe200020f0eff */
[----:B------:R-:W-:Y:S02]  /*9de0*/  VIADD R198, R198, UR5 ;  /* 0x00000005c6c67c36 */ /* 0x000fe40008000000 */
[----:B------:R-:W-:Y:S01]  /*9df0*/  VIADD R133, R0, 0x49 ;  /* 0x0000004900857836 */ /* 0x000fe20000000000 */
[----:B------:R2:W-:Y:S01]  /*9e00*/  @P6 STG.E.U8 desc[UR22][R134.64], R199 ;  /* 0x000000c786006986 */ /* 0x0005e2000c101116 */
[----:B0-----:R-:W-:Y:S01]  /*9e10*/  ISETP.LT.AND P4, PT, R132, UR4, !P0 ;  /* 0x0000000484007c0c */ /* 0x001fe2000c781270 */
[----:B------:R-:W0:Y:S01]  /*9e20*/  LDCU UR4, c[0x0][0x39c] ;  /* 0x00007380ff0477ac */ /* 0x000e220008000800 */
[C---:B------:R-:W-:Y:S01]  /*9e30*/  IADD3 R132, P6, PT, R198.reuse, R3, RZ ;  /* 0x00000003c6847210 */ /* 0x040fe20007fde0ff */
[----:B------:R4:W-:Y:S01]  /*9e40*/  @P3 STG.E.U8 desc[UR22][R196.64], R137 ;  /* 0x00000089c4003986 */ /* 0x0009e2000c101116 */
[----:B-1----:R-:W-:Y:S01]  /*9e50*/  ISETP.LT.AND P3, PT, R133, UR6, !P0 ;  /* 0x0000000685007c0c */ /* 0x002fe2000c761270 */
[----:B------:R-:W1:Y:S01]  /*9e60*/  LDCU UR6, c[0x0][0x39c] ;  /* 0x00007380ff0677ac */ /* 0x000e620008000800 */
[C---:B------:R-:W-:Y:S01]  /*9e70*/  LEA.HI.X.SX32 R133, R198.reuse, R2, 0x1, P6 ;  /* 0x00000002c6857211 */ /* 0x040fe200030f0eff */
[----:B------:R-:W-:Y:S01]  /*9e80*/  VIADD R198, R198, UR5 ;  /* 0x00000005c6c67c36 */ /* 0x000fe20008000000 */
[----:B--2---:R-:W-:-:S02]  /*9e90*/  SHF.R.S32.HI R199, RZ, 0x8, R136 ;  /* 0x00000008ffc77819 */ /* 0x004fc40000011488 */
[----:B----4-:R-:W-:-:S03]  /*9ea0*/  F2FP.SATFINITE.E5M2.F32.PACK_AB_MERGE_C R197, R139, R138, RZ ;  /* 0x0000008a8bc5723e */ /* 0x010fc600048060ff */
[----:B------:R2:W-:Y:S01]  /*9eb0*/  @P2 STG.E.U8 desc[UR22][R132.64], R199 ;  /* 0x000000c784002986 */ /* 0x0005e2000c101116 */
[CC--:B------:R-:W-:Y:S01]  /*9ec0*/  IADD3 R134, P2, PT, R198.reuse, R3.reuse, RZ ;  /* 0x00000003c6867210 */ /* 0x0c0fe20007f5e0ff */
[C---:B------:R-:W-:Y:S01]  /*9ed0*/  VIADD R138, R198.reuse, UR5 ;  /* 0x00000005c68a7c36 */ /* 0x040fe20008000000 */
[----:B------:R-:W-:Y:S02]  /*9ee0*/  PRMT R139, R197, 0x9910, RZ ;  /* 0x00009910c58b7816 */ /* 0x000fe400000000ff */
[-C--:B------:R-:W-:Y:S02]  /*9ef0*/  LEA.HI.X.SX32 R135, R198, R2.reuse, 0x1, P2 ;  /* 0x00000002c6877211 */ /* 0x080fe400010f0eff */
[C---:B------:R-:W-:Y:S02]  /*9f00*/  IADD3 R136, P2, PT, R138.reuse, R3, RZ ;  /* 0x000000038a887210 */ /* 0x040fe40007f5e0ff */
[----:B------:R-:W-:Y:S02]  /*9f10*/  SHF.R.S32.HI R139, RZ, 0x8, R139 ;  /* 0x00000008ff8b7819 */ /* 0x000fe4000001148b */
[C---:B------:R-:W-:Y:S01]  /*9f20*/  LEA.HI.X.SX32 R137, R138.reuse, R2, 0x1, P2 ;  /* 0x000000028a897211 */ /* 0x040fe200010f0eff */
[----:B------:R-:W-:Y:S01]  /*9f30*/  VIADD R138, R138, UR5 ;  /* 0x000000058a8a7c36 */ /* 0x000fe20008000000 */
[----:B------:R4:W-:Y:S01]  /*9f40*/  @P1 STG.E.U8 desc[UR22][R134.64], R197 ;  /* 0x000000c586001986 */ /* 0x0009e2000c101116 */
[----:B------:R-:W-:-:S02]  /*9f50*/  VIADD R196, R0, 0x4b ;  /* 0x0000004b00c47836 */ /* 0x000fc40000000000 */
[----:B--2---:R-:W-:Y:S01]  /*9f60*/  VIADD R133, R0, 0x4c ;  /* 0x0000004c00857836 */ /* 0x004fe20000000000 */
[----:B------:R2:W-:Y:S01]  /*9f70*/  @P5 STG.E.U8 desc[UR22][R136.64], R139 ;  /* 0x0000008b88005986 */ /* 0x0005e2000c101116 */
[-C--:B------:R-:W-:Y:S01]  /*9f80*/  IADD3 R132, P5, PT, R138, R3.reuse, RZ ;  /* 0x000000038a847210 */ /* 0x080fe20007fbe0ff */
[----:B------:R-:W-:Y:S01]  /*9f90*/  VIADD R200, R0, 0x4a ;  /* 0x0000004a00c87836 */ /* 0x000fe20000000000 */
[----:B0-----:R-:W-:Y:S01]  /*9fa0*/  ISETP.LT.AND P1, PT, R196, UR4, !P0 ;  /* 0x00000004c4007c0c */ /* 0x001fe2000c721270 */
[----:B------:R-:W0:Y:S01]  /*9fb0*/  LDCU UR4, c[0x0][0x39c] ;  /* 0x00007380ff0477ac */ /* 0x000e220008000800 */
[----:B-1----:R-:W-:Y:S02]  /*9fc0*/  ISETP.LT.AND P2, PT, R133, UR6, !P0 ;  /* 0x0000000685007c0c */ /* 0x002fe4000c741270 */
[----:B------:R-:W-:Y:S01]  /*9fd0*/  F2FP.SATFINITE.E5M2.F32.PACK_AB_MERGE_C R199, R141, R140, RZ ;  /* 0x0000008c8dc7723e */ /* 0x000fe200048060ff */
[----:B------:R-:W1:Y:S01]  /*9fe0*/  LDCU UR6, c[0x0][0x39c] ;  /* 0x00007380ff0677ac */ /* 0x000e620008000800 */
[C---:B------:R-:W-:Y:S01]  /*9ff0*/  LEA.HI.X.SX32 R133, R138.reuse, R2, 0x1, P5 ;  /* 0x000000028a857211 */ /* 0x040fe200028f0eff */
[----:B------:R-:W-:Y:S01]  /*a000*/  VIADD R138, R138, UR5 ;  /* 0x000000058a8a7c36 */ /* 0x000fe20008000000 */
[----:B---3--:R-:W-:Y:S01]  /*a010*/  ISETP.LT.AND P6, PT, R200, UR7, !P0 ;  /* 0x00000007c8007c0c */ /* 0x008fe2000c7c1270 */
[----:B------:R-:W3:Y:S02]  /*a020*/  LDCU UR7, c[0x0][0x39c] ;  /* 0x00007380ff0777ac */ /* 0x000ee40008000800 */
[----:B------:R5:W-:Y:S01]  /*a030*/  @P4 STG.E.U8 desc[UR22][R132.64], R199 ;  /* 0x000000c784004986 */ /* 0x000be2000c101116 */
[C---:B----4-:R-:W-:Y:S01]  /*a040*/  IADD3 R134, P4, PT, R138.reuse, R3, RZ ;  /* 0x000000038a867210 */ /* 0x050fe20007f9e0ff */
[----:B--2---:R-:W-:Y:S01]  /*a050*/  VIADD R139, R138, UR5 ;  /* 0x000000058a8b7c36 */ /* 0x004fe20008000000 */
[----:B------:R-:W-:-:S02]  /*a060*/  PRMT R141, R199, 0x9910, RZ ;  /* 0x00009910c78d7816 */ /* 0x000fc400000000ff */
[-C--:B------:R-:W-:Y:S02]  /*a070*/  LEA.HI.X.SX32 R135, R138, R2.reuse, 0x1, P4 ;  /* 0x000000028a877211 */ /* 0x080fe400020f0eff */
[C---:B------:R-:W-:Y:S01]  /*a080*/  IADD3 R136, P4, PT, R139.reuse, R3, RZ ;  /* 0x000000038b887210 */ /* 0x040fe20007f9e0ff */
[C---:B------:R-:W-:Y:S01]  /*a090*/  VIADD R138, R0.reuse, 0x4e ;  /* 0x0000004e008a7836 */ /* 0x040fe20000000000 */
[----:B------:R-:W-:Y:S02]  /*a0a0*/  SHF.R.S32.HI R141, RZ, 0x8, R141 ;  /* 0x00000008ff8d7819 */ /* 0x000fe4000001148d */
[C---:B------:R-:W-:Y:S01]  /*a0b0*/  LEA.HI.X.SX32 R137, R139.reuse, R2, 0x1, P4 ;  /* 0x000000028b897211 */ /* 0x040fe200020f0eff */
[----:B------:R-:W-:Y:S02]  /*a0c0*/  VIADD R139, R139, UR5 ;  /* 0x000000058b8b7c36 */ /* 0x000fe40008000000 */
[----:B------:R-:W-:Y:S01]  /*a0d0*/  VIADD R196, R0, 0x4d ;  /* 0x0000004d00c47836 */ /* 0x000fe20000000000 */
[----:B------:R2:W-:Y:S01]  /*a0e0*/  @P3 STG.E.U8 desc[UR22][R134.64], R141 ;  /* 0x0000008d86003986 */ /* 0x0005e2000c101116 */
[----:B0-----:R-:W-:Y:S01]  /*a0f0*/  ISETP.LT.AND P3, PT, R138, UR4, !P0 ;  /* 0x000000048a007c0c */ /* 0x001fe2000c761270 */
[----:B------:R-:W0:Y:S01]  /*a100*/  LDCU UR4, c[0x0][0x39c] ;  /* 0x00007380ff0477ac */ /* 0x000e220008000800 */
[----:B------:R-:W-:-:S02]  /*a110*/  PRMT R138, R143, 0x9910, RZ ;  /* 0x000099108f8a7816 */ /* 0x000fc400000000ff */
[C---:B-----5:R-:W-:Y:S02]  /*a120*/  IADD3 R132, P4, PT, R139.reuse, R3, RZ ;  /* 0x000000038b847210 */ /* 0x060fe40007f9e0ff */
[----:B---3--:R-:W-:Y:S01]  /*a130*/  ISETP.LT.AND P5, PT, R196, UR7, !P0 ;  /* 0x00000007c4007c0c */ /* 0x008fe2000c7a1270 */
[----:B------:R-:W3:Y:S01]  /*a140*/  LDCU UR7, c[0x0][0x39c] ;  /* 0x00007380ff0777ac */ /* 0x000ee20008000800 */
[C---:B------:R-:W-:Y:S01]  /*a150*/  LEA.HI.X.SX32 R133, R139.reuse, R2, 0x1, P4 ;  /* 0x000000028b857211 */ /* 0x040fe200020f0eff */
[----:B------:R-:W-:Y:S01]  /*a160*/  VIADD R139, R139, UR5 ;  /* 0x000000058b8b7c36 */ /* 0x000fe20008000000 */
[----:B--2---:R-:W-:Y:S01]  /*a170*/  SHF.R.S32.HI R141, RZ, 0x8, R138 ;  /* 0x00000008ff8d7819 */ /* 0x004fe2000001148a */
[----:B------:R-:W-:Y:S01]  /*a180*/  VIADD R140, R0, 0x4f ;  /* 0x0000004f008c7836 */ /* 0x000fe20000000000 */
[----:B------:R2:W-:Y:S01]  /*a190*/  @P6 STG.E.U8 desc[UR22][R136.64], R143 ;  /* 0x0000008f88006986 */ /* 0x0005e2000c101116 */
[----:B------:R-:W-:-:S03]  /*a1a0*/  VIADD R138, R139, UR5 ;  /* 0x000000058b8a7c36 */ /* 0x000fc60008000000 */
[----:B------:R4:W-:Y:S01]  /*a1b0*/  @P1 STG.E.U8 desc[UR22][R132.64], R141 ;  /* 0x0000008d84001986 */ /* 0x0009e2000c101116 */
[----:B------:R-:W-:Y:S02]  /*a1c0*/  IADD3 R134, P1, PT, R139, R3, RZ ;  /* 0x000000038b867210 */ /* 0x000fe40007f3e0ff */
[----:B-1----:R-:W-:Y:S01]  /*a1d0*/  ISETP.LT.AND P4, PT, R140, UR6, !P0 ;  /* 0x000000068c007c0c */ /* 0x002fe2000c781270 */
[----:B------:R-:W1:Y:S01]  /*a1e0*/  LDCU UR6, c[0x0][0x39c] ;  /* 0x00007380ff0677ac */ /* 0x000e620008000800 */
[----:B------:R-:W-:Y:S01]  /*a1f0*/  PRMT R140, R145, 0x9910, RZ ;  /* 0x00009910918c7816 */ /* 0x000fe200000000ff */
[C---:B--2---:R-:W-:Y:S01]  /*a200*/  VIADD R136, R0.reuse, 0x50 ;  /* 0x0000005000887836 */ /* 0x044fe20000000000 */
[----:B------:R-:W-:Y:S01]  /*a210*/  LEA.HI.X.SX32 R135, R139, R2, 0x1, P1 ;  /* 0x000000028b877211 */ /* 0x000fe200008f0eff */
[----:B------:R-:W-:-:S03]  /*a220*/  VIADD R137, R0, 0x51 ;  /* 0x0000005100897836 */ /* 0x000fc60000000000 */
[----:B0-----:R-:W-:Y:S01]  /*a230*/  ISETP.LT.AND P1, PT, R136, UR4, !P0 ;  /* 0x0000000488007c0c */ /* 0x001fe2000c721270 */
[----:B------:R-:W-:Y:S01]  /*a240*/  IMAD.MOV.U32 R139, RZ, RZ, R140 ;  /* 0x000000ffff8b7224 */ /* 0x000fe200078e008c */
[CC--:B------:R-:W-:Y:S01]  /*a250*/  IADD3 R136, P6, PT, R138.reuse, R3.reuse, RZ ;  /* 0x000000038a887210 */ /* 0x0c0fe20007fde0ff */
[----:B------:R0:W-:Y:S01]  /*a260*/  @P2 STG.E.U8 desc[UR22][R134.64], R145 ;  /* 0x0000009186002986 */ /* 0x0001e2000c101116 */
[----:B---3--:R-:W-:Y:S01]  /*a270*/  ISETP.LT.AND P2, PT, R137, UR7, !P0 ;  /* 0x0000000789007c0c */ /* 0x008fe2000c741270 */
[----:B------:R-:W2:Y:S01]  /*a280*/  LDCU UR4, c[0x0][0x39c] ;  /* 0x00007380ff0477ac */ /* 0x000ea20008000800 */
[CC--:B------:R-:W-:Y:S01]  /*a290*/  LEA.HI.X.SX32 R137, R138.reuse, R2.reuse, 0x1, P6 ;  /* 0x000000028a897211 */ /* 0x0c0fe200030f0eff */
[----:B------:R-:W-:Y:S01]  /*a2a0*/  VIADD R138, R138, UR5 ;  /* 0x000000058a8a7c36 */ /* 0x000fe20008000000 */
[----:B------:R-:W-:Y:S01]  /*a2b0*/  SHF.R.S32.HI R139, RZ, 0x8, R139 ;  /* 0x00000008ff8b7819 */ /* 0x000fe2000001148b */
[----:B----4-:R-:W-:Y:S01]  /*a2c0*/  VIADD R133, R0, 0x52 ;  /* 0x0000005200857836 */ /* 0x010fe20000000000 */
[----:B------:R-:W3:Y:S02]  /*a2d0*/  LDCU UR7, c[0x0][0x39c] ;  /* 0x00007380ff0777ac */ /* 0x000ee40008000800 */
[C---:B------:R-:W-:Y:S01]  /*a2e0*/  IADD3 R132, P6, PT, R138.reuse, R3, RZ ;  /* 0x000000038a847210 */ /* 0x040fe20007fde0ff */
[----:B------:R4:W-:Y:S01]  /*a2f0*/  @P5 STG.E.U8 desc[UR22][R136.64], R139 ;  /* 0x0000008b88005986 */ /* 0x0009e2000c101116 */
[----:B-1----:R-:W-:Y:S01]  /*a300*/  ISETP.LT.AND P5, PT, R133, UR6, !P0 ;  /* 0x0000000685007c0c */ /* 0x002fe2000c7a1270 */
[----:B------:R-:W1:Y:S01]  /*a310*/  LDCU UR6, c[0x0][0x39c] ;  /* 0x00007380ff0677ac */ /* 0x000e620008000800 */
[C---:B------:R-:W-:Y:S01]  /*a320*/  LEA.HI.X.SX32 R133, R138.reuse, R2, 0x1, P6 ;  /* 0x000000028a857211 */ /* 0x040fe200030f0eff */
[----:B------:R-:W-:-:S02]  /*a330*/  VIADD R138, R138, UR5 ;  /* 0x000000058a8a7c36 */ /* 0x000fc40008000000 */
[----:B0-----:R-:W-:Y:S01]  /*a340*/  VIADD R135, R0, 0x53 ;  /* 0x0000005300877836 */ /* 0x001fe20000000000 */
[----:B------:R-:W-:Y:S02]  /*a350*/  PRMT R141, R147, 0x9910, RZ ;  /* 0x00009910938d7816 */ /* 0x000fe400000000ff */
[CC--:B------:R-:W-:Y:S01]  /*a360*/  IADD3 R134, P6, PT, R138.reuse, R3.reuse, RZ ;  /* 0x000000038a867210 */ /* 0x0c0fe20007fde0ff */
[----:B------:R0:W-:Y:S01]  /*a370*/  @P3 STG.E.U8 desc[UR22][R132.64], R147 ;  /* 0x0000009384003986 */ /* 0x0001e2000c101116 */
[----:B--2---:R-:W-:Y:S01]  /*a380*/  ISETP.LT.AND P3, PT, R135, UR4, !P0 ;  /* 0x0000000487007c0c */ /* 0x004fe2000c761270 */
[C---:B----4-:R-:W-:Y:S01]  /*a390*/  VIADD R139, R138.reuse, UR5 ;  /* 0x000000058a8b7c36 */ /* 0x050fe20008000000 */
[----:B------:R-:W-:Y:S01]  /*a3a0*/  LEA.HI.X.SX32 R135, R138, R2, 0x1, P6 ;  /* 0x000000028a877211 */ /* 0x000fe200030f0eff */
[C---:B------:R-:W-:Y:S01]  /*a3b0*/  VIADD R137, R0.reuse, 0x54 ;  /* 0x0000005400897836 */ /* 0x040fe20000000000 */
[----:B------:R-:W-:Y:S01]  /*a3c0*/  SHF.R.S32.HI R141, RZ, 0x8, R141 ;  /* 0x00000008ff8d7819 */ /* 0x000fe2000001148d */
[----:B------:R-:W2:Y:S01]  /*a3d0*/  LDCU UR4, c[0x0][0x39c] ;  /* 0x00007380ff0477ac */ /* 0x000ea20008000800 */
[----:B------:R-:W-:Y:S01]  /*a3e0*/  IADD3 R136, P6, PT, R139, R3, RZ ;  /* 0x000000038b887210 */ /* 0x000fe20007fde0ff */
[----:B------:R-:W-:-:S02]  /*a3f0*/  VIADD R138, R0, 0x55 ;  /* 0x00000055008a7836 */ /* 0x000fc40000000000 */
[----:B------:R4:W-:Y:S01]  /*a400*/  @P4 STG.E.U8 desc[UR22][R134.64], R141 ;  /* 0x0000008d86004986 */ /* 0x0009e2000c101116 */
[----:B---3--:R-:W-:Y:S01]  /*a410*/  ISETP.LT.AND P4, PT, R137, UR7, !P0 ;  /* 0x0000000789007c0c */ /* 0x008fe2000c781270 */
[----:B------:R-:W3:Y:S01]  /*a420*/  LDCU UR7, c[0x0][0x39c] ;  /* 0x00007380ff0777ac */ /* 0x000ee20008000800 */
[CC--:B------:R-:W-:Y:S01]  /*a430*/  LEA.HI.X.SX32 R137, R139.reuse, R2.reuse, 0x1, P6 ;  /* 0x000000028b897211 */ /* 0x0c0fe200030f0eff */
[----:B------:R-:W-:Y:S01]  /*a440*/  VIADD R139, R139, UR5 ;  /* 0x000000058b8b7c36 */ /* 0x000fe20008000000 */
[----:B0-----:R-:W-:Y:S02]  /*a450*/  PRMT R133, R149, 0x9910, RZ ;  /* 0x0000991095857816 */ /* 0x001fe400000000ff */
[----:B-1----:R-:W-:Y:S01]  /*a460*/  ISETP.LT.AND P6, PT, R138, UR6, !P0 ;  /* 0x000000068a007c0c */ /* 0x002fe2000c7c1270 */
[----:B------:R0:W-:Y:S01]  /*a470*/  @P1 STG.E.U8 desc[UR22][R136.64], R149 ;  /* 0x0000009588001986 */ /* 0x0001e2000c101116 */
[CC--:B------:R-:W-:Y:S01]  /*a480*/  IADD3 R132, P1, PT, R139.reuse, R3.reuse, RZ ;  /* 0x000000038b847210 */ /* 0x0c0fe20007f3e0ff */
[C---:B------:R-:W-:Y:S01]  /*a490*/  VIADD R138, R139.reuse, UR5 ;  /* 0x000000058b8a7c36 */ /* 0x040fe20008000000 */
[----:B------:R-:W1:Y:S01]  /*a4a0*/  LDCU UR6, c[0x0][0x39c] ;  /* 0x00007380ff0677ac */ /* 0x000e620008000800 */
[----:B----4-:R-:W-:Y:S01]  /*a4b0*/  IMAD.MOV.U32 R141, RZ, RZ, R133 ;  /* 0x000000ffff8d7224 */ /* 0x010fe200078e0085 */
[----:B------:R-:W-:Y:S01]  /*a4c0*/  LEA.HI.X.SX32 R133, R139, R2, 0x1, P1 ;  /* 0x000000028b857211 */ /* 0x000fe200008f0eff */
[----:B------:R-:W-:Y:S01]  /*a4d0*/  VIADD R139, R0, 0x56 ;  /* 0x00000056008b7836 */ /* 0x000fe20000000000 */
[----:B------:R-:W-:-:S02]  /*a4e0*/  IADD3 R134, P1, PT, R138, R3, RZ ;  /* 0x000000038a867210 */ /* 0x000fc40007f3e0ff */
[----:B------:R-:W-:Y:S02]  /*a4f0*/  SHF.R.S32.HI R141, RZ, 0x8, R141 ;  /* 0x00000008ff8d7819 */ /* 0x000fe4000001148d */
[C---:B------:R-:W-:Y:S02]  /*a500*/  LEA.HI.X.SX32 R135, R138.reuse, R2, 0x1, P1 ;  /* 0x000000028a877211 */ /* 0x040fe400008f0eff */
[----:B--2---:R-:W-:Y:S01]  /*a510*/  ISETP.LT.AND P1, PT, R139, UR4, !P0 ;  /* 0x000000048b007c0c */ /* 0x004fe2000c721270 */
[----:B------:R-:W2:Y:S01]  /*a520*/  LDCU UR4, c[0x0][0x39c] ;  /* 0x00007380ff0477ac */ /* 0x000ea20008000800 */
[----:B------:R-:W-:Y:S01]  /*a530*/  VIADD R138, R138, UR5 ;  /* 0x000000058a8a7c36 */ /* 0x000fe20008000000 */
[----:B------:R4:W-:Y:S01]  /*a540*/  @P2 STG.E.U8 desc[UR22][R132.64], R141 ;  /* 0x0000008d84002986 */ /* 0x0009e2000c101116 */
[----:B------:R-:W-:-:S03]  /*a550*/  PRMT R140, R151, 0x9910, RZ ;  /* 0x00009910978c7816 */ /* 0x000fc600000000ff */
[CC--:B0-----:R-:W-:Y:S01]  /*a560*/  IADD3 R136, P2, PT, R138.reuse, R3.reuse, RZ ;  /* 0x000000038a887210 */ /* 0x0c1fe20007f5e0ff */
[C---:B------:R-:W-:Y:S01]  /*a570*/  VIADD R139, R138.reuse, UR5 ;  /* 0x000000058a8b7c36 */ /* 0x040fe20008000000 */
[----:B------:R0:W-:Y:S02]  /*a580*/  @P5 STG.E.U8 desc[UR22][R134.64], R151 ;  /* 0x0000009786005986 */ /* 0x0001e4000c101116 */
[-C--:B------:R-:W-:Y:S02]  /*a590*/  LEA.HI.X.SX32 R137, R138, R2.reuse, 0x1, P2 ;  /* 0x000000028a897211 */ /* 0x080fe400010f0eff */
[----:B----4-:R-:W-:Y:S01]  /*a5a0*/  SHF.R.S32.HI R141, RZ, 0x8, R140 ;  /* 0x00000008ff8d7819 */ /* 0x010fe2000001148c */
[C---:B------:R-:W-:Y:S01]  /*a5b0*/  VIADD R133, R0.reuse, 0x58 ;  /* 0x0000005800857836 */ /* 0x040fe20000000000 */
[-C--:B------:R-:W-:Y:S01]  /*a5c0*/  IADD3 R132, P5, PT, R139, R3.reuse, RZ ;  /* 0x000000038b847210 */ /* 0x080fe20007fbe0ff */
[----:B0-----:R-:W-:Y:S02]  /*a5d0*/  VIADD R134, R0, 0x59 ;  /* 0x0000005900867836 */ /* 0x001fe40000000000 */
[----:B------:R0:W-:Y:S01]  /*a5e0*/  @P3 STG.E.U8 desc[UR22][R136.64], R141 ;  /* 0x0000008d88003986 */ /* 0x0001e2000c101116 */
[----:B---3--:R-:W-:Y:S01]  /*a5f0*/  ISETP.LT.AND P3, PT, R133, UR7, !P0 ;  /* 0x0000000785007c0c */ /* 0x008fe2000c761270 */
[----:B------:R-:W3:Y:S01]  /*a600*/  LDCU UR7, c[0x0][0x39c] ;  /* 0x00007380ff0777ac */ /* 0x000ee20008000800 */
[C---:B------:R-:W-:Y:S01]  /*a610*/  LEA.HI.X.SX32 R133, R139.reuse, R2, 0x1, P5 ;  /* 0x000000028b857211 */ /* 0x040fe200028f0eff */
[----:B------:R-:W-:Y:S01]  /*a620*/  VIADD R139, R139, UR5 ;  /* 0x000000058b8b7c36 */ /* 0x000fe20008000000 */
[----:B--2---:R-:W-:Y:S01]  /*a630*/  ISETP.LT.AND P5, PT, R134, UR4, !P0 ;  /* 0x0000000486007c0c */ /* 0x004fe2000c7a1270 */
[----:B------:R-:W2:Y:S01]  /*a640*/  LDCU UR4, c[0x0][0x39c] ;  /* 0x00007380ff0477ac */ /* 0x000ea20008000800 */
[----:B------:R-:W-:Y:S01]  /*a650*/  PRMT R135, R153, 0x9910, RZ ;  /* 0x0000991099877816 */ /* 0x000fe200000000ff */
[----:B------:R4:W-:Y:S01]  /*a660*/  @P4 STG.E.U8 desc[UR22][R132.64], R153 ;  /* 0x0000009984004986 */ /* 0x0009e2000c101116 */
[----:B-1----:R-:W-:Y:S01]  /*a670*/  ISETP.LT.AND P2, PT, R142, UR6, !P0 ;  /* 0x000000068e007c0c */ /* 0x002fe2000c741270 */
[----:B------:R-:W1:Y:S01]  /*a680*/  LDCU UR6, c[0x0][0x39c] ;  /* 0x00007380ff0677ac */ /* 0x000e620008000800 */
[C---:B------:R-:W-:Y:S01]  /*a690*/  IADD3 R134, P4, PT, R139.reuse, R3, RZ ;  /* 0x000000038b867210 */ /* 0x040fe20007f9e0ff */
[----:B------:R-:W-:-:S02]  /*a6a0*/  VIADD R138, R139, UR5 ;  /* 0x000000058b8a7c36 */ /* 0x000fc40008000000 */
[----:B0-----:R-:W-:Y:S01]  /*a6b0*/  IMAD.MOV.U32 R137, RZ, RZ, R135 ;  /* 0x000000ffff897224 */ /* 0x001fe200078e0087 */
[-C--:B------:R-:W-:Y:S02]  /*a6c0*/  LEA.HI.X.SX32 R135, R139, R2.reuse, 0x1, P4 ;  /* 0x000000028b877211 */ /* 0x080fe400020f0eff */
[----:B------:R-:W-:Y:S02]  /*a6d0*/  IADD3 R136, P4, PT, R138, R3, RZ ;  /* 0x000000038a887210 */ /* 0x000fe40007f9e0ff */
[----:B------:R-:W-:Y:S01]  /*a6e0*/  SHF.R.S32.HI R139, RZ, 0x8, R137 ;  /* 0x00000008ff8b7819 */ /* 0x000fe20000011489 */
[----:B----4-:R-:W-:Y:S01]  /*a6f0*/  VIADD R132, R0, 0x5a ;  /* 0x0000005a00847836 */ /* 0x010fe20000000000 */
[C---:B------:R-:W-:Y:S01]  /*a700*/  LEA.HI.X.SX32 R137, R138.reuse, R2, 0x1, P4 ;  /* 0x000000028a897211 */ /* 0x040fe200020f0eff */
[----:B------:R-:W-:Y:S02]  /*a710*/  VIADD R138, R138, UR5 ;  /* 0x000000058a8a7c36 */ /* 0x000fe40008000000 */
[----:B------:R-:W-:Y:S01]  /*a720*/  VIADD R133, R0, 0x5b ;  /* 0x0000005b00857836 */ /* 0x000fe20000000000 */
[----:B------:R0:W-:Y:S01]  /*a730*/  @P6 STG.E.U8 desc[UR22][R134.64], R139 ;  /* 0x0000008b86006986 */ /* 0x0001e2000c101116 */
[----:B--2---:R-:W-:-:S02]  /*a740*/  ISETP.LT.AND P4, PT, R132, UR4, !P0 ;  /* 0x0000000484007c0c */ /* 0x004fc4000c781270 */
[----:B------:R-:W-:Y:S02]  /*a750*/  F2FP.SATFINITE.E5M2.F32.PACK_AB_MERGE_C R157, R157, R156, RZ ;  /* 0x0000009c9d9d723e */ /* 0x000fe400048060ff */
[----:B------:R-:W-:Y:S01]  /*a760*/  PRMT R141, R155, 0x9910, RZ ;  /* 0x000099109b8d7816 */ /* 0x000fe200000000ff */
[----:B------:R2:W-:Y:S01]  /*a770*/  @P1 STG.E.U8 desc[UR22][R136.64], R155 ;  /* 0x0000009b88001986 */ /* 0x0005e2000c101116 */
[----:B------:R-:W-:Y:S01]  /*a780*/  IADD3 R132, P6, PT, R138, R3, RZ ;  /* 0x000000038a847210 */ /* 0x000fe20007fde0ff */
[----:B------:R-:W-:Y:S01]  /*a790*/  VIADD R140, R0, 0x5c ;  /* 0x0000005c008c7836 */ /* 0x000fe20000000000 */
[----:B-1----:R-:W-:Y:S01]  /*a7a0*/  ISETP.LT.AND P1, PT, R133, UR6, !P0 ;  /* 0x0000000685007c0c */ /* 0x002fe2000c721270 */
[----:B------:R-:W1:Y:S01]  /*a7b0*/  LDCU UR6, c[0x0][0x39c] ;  /* 0x00007380ff0677ac */ /* 0x000e620008000800 */
[C---:B------:R-:W-:Y:S01]  /*a7c0*/  LEA.HI.X.SX32 R133, R138.reuse, R2, 0x1, P6 ;  /* 0x000000028a857211 */ /* 0x040fe200030f0eff */
[----:B------:R-:W-:Y:S01]  /*a7d0*/  VIADD R138, R138, UR5 ;  /* 0x000000058a8a7c36 */ /* 0x000fe20008000000 */
[----:B------:R-:W-:Y:S01]  /*a7e0*/  SHF.R.S32.HI R141, RZ, 0x8, R141 ;  /* 0x00000008ff8d7819 */ /* 0x000fe2000001148d */
[----:B------:R-:W4:Y:S02]  /*a7f0*/  LDCU UR4, c[0x0][0x39c] ;  /* 0x00007380ff0477ac */ /* 0x000f240008000800 */
[----:B0-----:R-:W-:-:S02]  /*a800*/  VIADD R139, R138, UR5 ;  /* 0x000000058a8b7c36 */ /* 0x001fc40008000000 */
[----:B------:R0:W-:Y:S01]  /*a810*/  @P2 STG.E.U8 desc[UR22][R132.64], R141 ;  /* 0x0000008d84002986 */ /* 0x0001e2000c101116 */
[CC--:B------:R-:W-:Y:S02]  /*a820*/  IADD3 R134, P2, PT, R138.reuse, R3.reuse, RZ ;  /* 0x000000038a867210 */ /* 0x0c0fe40007f5e0ff */
[----:B--2---:R-:W-:Y:S02]  /*a830*/  PRMT R137, R157, 0x9910, RZ ;  /* 0x000099109d897816 */ /* 0x004fe400000000ff */
[-C--:B------:R-:W-:Y:S02]  /*a840*/  LEA.HI.X.SX32 R135, R138, R2.reuse, 0x1, P2 ;  /* 0x000000028a877211 */ /* 0x080fe400010f0eff */
[C---:B------:R-:W-:Y:S01]  /*a850*/  IADD3 R136, P2, PT, R139.reuse, R3, RZ ;  /* 0x000000038b887210 */ /* 0x040fe20007f5e0ff */
[----:B------:R-:W-:Y:S01]  /*a860*/  IMAD.MOV.U32 R138, RZ, RZ, R137 ;  /* 0x000000ffff8a7224 */ /* 0x000fe200078e0089 */
[----:B---3--:R-:W-:Y:S01]  /*a870*/  ISETP.LT.AND P6, PT, R140, UR7, !P0 ;  /* 0x000000078c007c0c */ /* 0x008fe2000c7c1270 */
[----:B------:R-:W2:Y:S01]  /*a880*/  LDCU UR7, c[0x0][0x39c] ;  /* 0x00007380ff0777ac */ /* 0x000ea20008000800 */
[C---:B------:R-:W-:Y:S01]  /*a890*/  LEA.HI.X.SX32 R137, R139.reuse, R2, 0x1, P2 ;  /* 0x000000028b897211 */ /* 0x040fe200010f0eff */
[----:B------:R-:W-:Y:S01]  /*a8a0*/  VIADD R139, R139, UR5 ;  /* 0x000000058b8b7c36 */ /* 0x000fe20008000000 */
[----:B0-----:R-:W-:Y:S01]  /*a8b0*/  SHF.R.S32.HI R141, RZ, 0x8, R138 ;  /* 0x00000008ff8d7819 */ /* 0x001fe2000001148a */
[----:B------:R0:W-:Y:S01]  /*a8c0*/  @P3 STG.E.U8 desc[UR22][R134.64], R157 ;  /* 0x0000009d86003986 */ /* 0x0001e2000c101116 */
[----:B------:R-:W-:-:S02]  /*a8d0*/  VIADD R133, R0, 0x5e ;  /* 0x0000005e00857836 */ /* 0x000fc40000000000 */
[C---:B------:R-:W-:Y:S01]  /*a8e0*/  VIADD R140, R0.reuse, 0x5d ;  /* 0x0000005d008c7836 */ /* 0x040fe20000000000 */
[----:B------:R3:W-:Y:S01]  /*a8f0*/  @P5 STG.E.U8 desc[UR22][R136.64], R141 ;  /* 0x0000008d88005986 */ /* 0x0007e2000c101116 */
[-C--:B------:R-:W-:Y:S02]  /*a900*/  IADD3 R132, P5, PT, R139, R3.reuse, RZ ;  /* 0x000000038b847210 */ /* 0x080fe40007fbe0ff */
[----:B------:R-:W-:Y:S02]  /*a910*/  F2FP.SATFINITE.E5M2.F32.PACK_AB_MERGE_C R159, R159, R158, RZ ;  /* 0x0000009e9f9f723e */ /* 0x000fe400048060ff */
[----:B-1----:R-:W-:Y:S01]  /*a920*/  ISETP.LT.AND P3, PT, R133, UR6, !P0 ;  /* 0x0000000685007c0c */ /* 0x002fe2000c761270 */
[----:B------:R-:W-:Y:S01]  /*a930*/  VIADD R138, R0, 0x5f ;  /* 0x0000005f008a7836 */ /* 0x000fe20000000000 */
[----:B----4-:R-:W-:Y:S01]  /*a940*/  ISETP.LT.AND P2, PT, R140, UR4, !P0 ;  /* 0x000000048c007c0c */ /* 0x010fe2000c741270 */
[----:B------:R-:W1:Y:S01]  /*a950*/  LDCU UR4, c[0x0][0x39c] ;  /* 0x00007380ff0477ac */ /* 0x000e620008000800 */
[C---:B------:R-:W-:Y:S01]  /*a960*/  LEA.HI.X.SX32 R133, R139.reuse, R2, 0x1, P5 ;  /* 0x000000028b857211 */ /* 0x040fe200028f0eff */
[----:B------:R-:W-:Y:S01]  /*a970*/  VIADD R139, R139, UR5 ;  /* 0x000000058b8b7c36 */ /* 0x000fe20008000000 */
[----:B0-----:R-:W-:Y:S01]  /*a980*/  PRMT R135, R159, 0x9910, RZ ;  /* 0x000099109f877816 */ /* 0x001fe200000000ff */
[----:B------:R-:W0:Y:S01]  /*a990*/  LDCU UR6, c[0x0][0x39c] ;  /* 0x00007380ff0677ac */ /* 0x000e220008000800 */
[----:B--2---:R-:W-:Y:S01]  /*a9a0*/  ISETP.LT.AND P5, PT, R138, UR7, !P0 ;  /* 0x000000078a007c0c */ /* 0x004fe2000c7a1270 */
[----:B------:R2:W-:Y:S01]  /*a9b0*/  @P4 STG.E.U8 desc[UR22][R132.64], R159 ;  /* 0x0000009f84004986 */ /* 0x0005e2000c101116 */
[-C--:B------:R-:W-:Y:S01]  /*a9c0*/  IADD3 R134, P4, PT, R139, R3.reuse, RZ ;  /* 0x000000038b867210 */ /* 0x080fe20007f9e0ff */
[----:B---3--:R-:W-:Y:S01]  /*a9d0*/  IMAD.MOV.U32 R136, RZ, RZ, R135 ;  /* 0x000000ffff887224 */ /* 0x008fe200078e0087 */
[----:B------:R-:W-:Y:S01]  /*a9e0*/  F2FP.SATFINITE.E5M2.F32.PACK_AB_MERGE_C R161, R161, R160, RZ ;  /* 0x000000a0a1a1723e */ /* 0x000fe200048060ff */
[C---:B------:R-:W-:Y:S01]  /*a9f0*/  VIADD R138, R139.reuse, UR5 ;  /* 0x000000058b8a7c36 */ /* 0x040fe20008000000 */
[----:B------:R-:W-:Y:S01]  /*aa00*/  LEA.HI.X.SX32 R135, R139, R2, 0x1, P4 ;  /* 0x000000028b877211 */ /* 0x000fe200020f0eff */
[----:B------:R-:W-:Y:S01]  /*aa10*/  VIADD R140, R0, 0x60 ;  /* 0x00000060008c7836 */ /* 0x000fe20000000000 */
[----:B------:R-:W-:Y:S01]  /*aa20*/  SHF.R.S32.HI R139, RZ, 0x8, R136 ;  /* 0x00000008ff8b7819 */ /* 0x000fe20000011488 */
[----:B------:R-:W3:Y:S01]  /*aa30*/  LDCU UR7, c[0x0][0x39c] ;  /* 0x00007380ff0777ac */ /* 0x000ee20008000800 */
[----:B------:R-:W-:-:S04]  /*aa40*/  IADD3 R136, P4, PT, R138, R3, RZ ;  /* 0x000000038a887210 */ /* 0x000fc80007f9e0ff */
[CC--:B------:R-:W-:Y:S01]  /*aa50*/  LEA.HI.X.SX32 R137, R138.reuse, R2.reuse, 0x1, P4 ;  /* 0x000000028a897211 */ /* 0x0c0fe200020f0eff */
[----:B------:R-:W-:Y:S01]  /*aa60*/  VIADD R138, R138, UR5 ;  /* 0x000000058a8a7c36 */ /* 0x000fe20008000000 */
[----:B------:R4:W-:Y:S01]  /*aa70*/  @P1 STG.E.U8 desc[UR22][R134.64], R139 ;  /* 0x0000008b86001986 */ /* 0x0009e2000c101116 */
[----:B-1----:R-:W-:Y:S01]  /*aa80*/  ISETP.LT.AND P1, PT, R140, UR4, !P0 ;  /* 0x000000048c007c0c */ /* 0x002fe2000c721270 */
[----:B------:R-:W1:Y:S01]  /*aa90*/  LDCU UR4, c[0x0][0x39c] ;  /* 0x00007380ff0477ac */ /* 0x000e620008000800 */
[----:B------:R-:W-:Y:S02]  /*aaa0*/  PRMT R141, R161, 0x9910, RZ ;  /* 0x00009910a18d7816 */ /* 0x000fe400000000ff */
[C---:B--2---:R-:W-:Y:S02]  /*aab0*/  IADD3 R132, P4, PT, R138.reuse, R3, RZ ;  /* 0x000000038a847210 */ /* 0x044fe40007f9e0ff */
[----:B------:R-:W-:Y:S02]  /*aac0*/  SHF.R.S32.HI R141, RZ, 0x8, R141 ;  /* 0x00000008ff8d7819 */ /* 0x000fe4000001148d */
[C---:B------:R-:W-:Y:S01]  /*aad0*/  LEA.HI.X.SX32 R133, R138.reuse, R2, 0x1, P4 ;  /* 0x000000028a857211 */ /* 0x040fe200020f0eff */
[----:B------:R-:W-:-:S02]  /*aae0*/  VIADD R138, R138, UR5 ;  /* 0x000000058a8a7c36 */ /* 0x000fc40008000000 */
[----:B------:R-:W-:Y:S01]  /*aaf0*/  VIADD R140, R0, 0x61 ;  /* 0x00000061008c7836 */ /* 0x000fe20000000000 */
[----:B------:R2:W-:Y:S01]  /*ab00*/  @P6 STG.E.U8 desc[UR22][R136.64], R161 ;  /* 0x000000a188006986 */ /* 0x0005e2000c101116 */
[----:B------:R-:W-:-:S03]  /*ab10*/  F2FP.SATFINITE.E5M2.F32.PACK_AB_MERGE_C R163, R163, R162, RZ ;  /* 0x000000a2a3a3723e */ /* 0x000fc600048060ff */
[----:B------:R5:W-:Y:S01]  /*ab20*/  @P2 STG.E.U8 desc[UR22][R132.64], R141 ;  /* 0x0000008d84002986 */ /* 0x000be2000c101116 */
[C---:B----4-:R-:W-:Y:S01]  /*ab30*/  IADD3 R134, P2, PT, R138.reuse, R3, RZ ;  /* 0x000000038a867210 */ /* 0x050fe20007f5e0ff */
[----:B------:R-:W-:Y:S01]  /*ab40*/  VIADD R139, R138, UR5 ;  /* 0x000000058a8b7c36 */ /* 0x000fe20008000000 */
[----:B0-----:R-:W-:Y:S01]  /*ab50*/  ISETP.LT.AND P4, PT, R140, UR6, !P0 ;  /* 0x000000068c007c0c */ /* 0x001fe2000c781270 */
[----:B------:R-:W0:Y:S01]  /*ab60*/  LDCU UR6, c[0x0][0x39c] ;  /* 0x00007380ff0677ac */ /* 0x000e220008000800 */
[----:B------:R-:W-:Y:S01]  /*ab70*/  PRMT R140, R163, 0x9910, RZ ;  /* 0x00009910a38c7816 */ /* 0x000fe200000000ff */
[----:B--2---:R-:W-:Y:S01]  /*ab80*/  VIADD R136, R0, 0x62 ;  /* 0x0000006200887836 */ /* 0x004fe20000000000 */
[----:B------:R-:W-:Y:S01]  /*ab90*/  LEA.HI.X.SX32 R135, R138, R2, 0x1, P2 ;  /* 0x000000028a877211 */ /* 0x000fe200010f0eff */
[----:B------:R-:W-:-:S03]  /*aba0*/  VIADD R137, R0, 0x63 ;  /* 0x0000006300897836 */ /* 0x000fc60000000000 */
[----:B-1----:R-:W-:Y:S01]  /*abb0*/  ISETP.LT.AND P2, PT, R136, UR4, !P0 ;  /* 0x0000000488007c0c */ /* 0x002fe2000c741270 */
[----:B------:R-:W-:Y:S01]  /*abc0*/  IMAD.MOV.U32 R138, RZ, RZ, R140 ;  /* 0x000000ffff8a7224 */ /* 0x000fe200078e008c */
[-C--:B------:R-:W-:Y:S01]  /*abd0*/  IADD3 R136, P6, PT, R139, R3.reuse, RZ ;  /* 0x000000038b887210 */ /* 0x080fe20007fde0ff */
[----:B------:R1:W-:Y:S01]  /*abe0*/  @P3 STG.E.U8 desc[UR22][R134.64], R163 ;  /* 0x000000a386003986 */ /* 0x0003e2000c101116 */
[----:B---3--:R-:W-:Y:S01]  /*abf0*/  ISETP.LT.AND P3, PT, R137, UR7, !P0 ;  /* 0x0000000789007c0c */ /* 0x008fe2000c761270 */
[----:B------:R-:W2:Y:S01]  /*ac00*/  LDCU UR4, c[0x0][0x39c] ;  /* 0x00007380ff0477ac */ /* 0x000ea20008000800 */
[C---:B------:R-:W-:Y:S01]  /*ac10*/  LEA.HI.X.SX32 R137, R139.reuse, R2, 0x1, P6 ;  /* 0x000000028b897211 */ /* 0x040fe200030f0eff */
[----:B------:R-:W-:Y:S01]  /*ac20*/  VIADD R139, R139, UR5 ;  /* 0x000000058b8b7c36 */ /* 0x000fe20008000000 */
[----:B-----5:R-:W-:Y:S01]  /*ac30*/  SHF.R.S32.HI R141, RZ, 0x8, R138 ;  /* 0x00000008ff8d7819 */ /* 0x020fe2000001148a */
[C---:B------:R-:W-:Y:S01]  /*ac40*/  VIADD R133, R0.reuse, 0x64 ;  /* 0x0000006400857836 */ /* 0x040fe20000000000 */
[----:B------:R-:W-:Y:S01]  /*ac50*/  F2FP.SATFINITE.E5M2.F32.PACK_AB_MERGE_C R165, R165, R164, RZ ;  /* 0x000000a4a5a5723e */ /* 0x000fe200048060ff */
[----:B------:R-:W3:Y:S01]  /*ac60*/  LDCU UR7, c[0x0][0x39c] ;  /* 0x00007380ff0777ac */ /* 0x000ee20008000800 */
[-C--:B------:R-:W-:Y:S01]  /*ac70*/  IADD3 R132, P6, PT, R139, R3.reuse, RZ ;  /* 0x000000038b847210 */ /* 0x080fe20007fde0ff */
[----:B------:R4:W-:Y:S01]  /*ac80*/  @P5 STG.E.U8 desc[UR22][R136.64], R141 ;  /* 0x0000008d88005986 */ /* 0x0009e2000c101116 */
[----:B0-----:R-:W-:Y:S01]  /*ac90*/  ISETP.LT.AND P5, PT, R133, UR6, !P0 ;  /* 0x0000000685007c0c */ /* 0x001fe2000c7a1270 */
[C---:B-1----:R-:W-:Y:S01]  /*aca0*/  VIADD R135, R0.reuse, 0x65 ;  /* 0x0000006500877836 */ /* 0x042fe20000000000 */
[CC--:B------:R-:W-:Y:S01]  /*acb0*/  LEA.HI.X.SX32 R133, R139.reuse, R2.reuse, 0x1, P6 ;  /* 0x000000028b857211 */ /* 0x0c0fe200030f0eff */
[----:B------:R-:W-:Y:S01]  /*acc0*/  VIADD R139, R139, UR5 ;  /* 0x000000058b8b7c36 */ /* 0x000fe20008000000 */
[----:B------:R-:W-:Y:S01]  /*acd0*/  PRMT R138, R165, 0x9910, RZ ;  /* 0x00009910a58a7816 */ /* 0x000fe200000000ff */
[----:B------:R-:W0:Y:S03]  /*ace0*/  LDCU UR6, c[0x0][0x39c] ;  /* 0x00007380ff0677ac */ /* 0x000e260008000800 */
[-C--:B------:R-:W-:Y:S01]  /*acf0*/  IADD3 R134, P6, PT, R139, R3.reuse, RZ ;  /* 0x000000038b867210 */ /* 0x080fe20007fde0ff */
[----:B------:R1:W-:Y:S01]  /*ad00*/  @P1 STG.E.U8 desc[UR22][R132.64], R165 ;  /* 0x000000a584001986 */ /* 0x0003e2000c101116 */
[----:B----4-:R-:W-:Y:S01]  /*ad10*/  IMAD.MOV.U32 R136, RZ, RZ, R138 ;  /* 0x000000ffff887224 */ /* 0x010fe200078e008a */
[----:B--2---:R-:W-:Y:S01]  /*ad20*/  ISETP.LT.AND P1, PT, R135, UR4, !P0 ;  /* 0x0000000487007c0c */ /* 0x004fe2000c721270 */
[C---:B------:R-:W-:Y:S01]  /*ad30*/  VIADD R138, R139.reuse, UR5 ;  /* 0x000000058b8a7c36 */ /* 0x040fe20008000000 */
[----:B------:R-:W-:Y:S01]  /*ad40*/  LEA.HI.X.SX32 R135, R139, R2, 0x1, P6 ;  /* 0x000000028b877211 */ /* 0x000fe200030f0eff */
[----:B------:R-:W-:Y:S01]  /*ad50*/  VIADD R137, R0, 0x66 ;  /* 0x0000006600897836 */ /* 0x000fe20000000000 */
[----:B------:R-:W-:Y:S01]  /*ad60*/  SHF.R.S32.HI R139, RZ, 0x8, R136 ;  /* 0x00000008ff8b7819 */ /* 0x000fe20000011488 */
[----:B------:R-:W2:Y:S01]  /*ad70*/  LDCU UR4, c[0x0][0x39c] ;  /* 0x00007380ff0477ac */ /* 0x000ea20008000800 */
[----:B------:R-:W-:-:S03]  /*ad80*/  IADD3 R136, P6, PT, R138, R3, RZ ;  /* 0x000000038a887210 */ /* 0x000fc60007fde0ff */
[----:B------:R4:W-:Y:S01]  /*ad90*/  @P4 STG.E.U8 desc[UR22][R134.64], R139 ;  /* 0x0000008b86004986 */ /* 0x0009e2000c101116 */
[----:B---3--:R-:W-:Y:S02]  /*ada0*/  ISETP.LT.AND P4, PT, R137, UR7, !P0 ;  /* 0x0000000789007c0c */ /* 0x008fe4000c781270 */
[----:B------:R-:W-:Y:S01]  /*adb0*/  F2FP.SATFINITE.E5M2.F32.PACK_AB_MERGE_C R167, R167, R166, RZ ;  /* 0x000000a6a7a7723e */ /* 0x000fe200048060ff */
[----:B------:R-:W-:Y:S01]  /*adc0*/  VIADD R140, R0, 0x67 ;  /* 0x00000067008c7836 */ /* 0x000fe20000000000 */
[C---:B------:R-:W-:Y:S01]  /*add0*/  LEA.HI.X.SX32 R137, R138.reuse, R2, 0x1, P6 ;  /* 0x000000028a897211 */ /* 0x040fe200030f0eff */
[----:B------:R-:W-:Y:S01]  /*ade0*/  VIADD R138, R138, UR5 ;  /* 0x000000058a8a7c36 */ /* 0x000fe20008000000 */
[----:B------:R-:W3:Y:S03]  /*adf0*/  LDCU UR7, c[0x0][0x39c] ;  /* 0x00007380ff0777ac */ /* 0x000ee60008000800 */
[----:B------:R5:W-:Y:S01]  /*ae00*/  @P2 STG.E.U8 desc[UR22][R136.64], R167 ;  /* 0x000000a788002986 */ /* 0x000be2000c101116 */
[C---:B-1----:R-:W-:Y:S01]  /*ae10*/  IADD3 R132, P2, PT, R138.reuse, R3, RZ ;  /* 0x000000038a847210 */ /* 0x042fe20007f5e0ff */
[----:B----4-:R-:W-:Y:S01]  /*ae20*/  VIADD R139, R138, UR5 ;  /* 0x000000058a8b7c36 */ /* 0x010fe20008000000 */
[----:B------:R-:W-:-:S02]  /*ae30*/  PRMT R141, R167, 0x9910, RZ ;  /* 0x00009910a78d7816 */ /* 0x000fc400000000ff */
[-C--:B------:R-:W-:Y:S01]  /*ae40*/  LEA.HI.X.SX32 R133, R138, R2.reuse, 0x1, P2 ;  /* 0x000000028a857211 */ /* 0x080fe200010f0eff */
[----:B------:R-:W-:Y:S01]  /*ae50*/  VIADD R138, R0, 0x68 ;  /* 0x00000068008a7836 */ /* 0x000fe20000000000 */
[CC--:B------:R-:W-:Y:S02]  /*ae60*/  IADD3 R134, P2, PT, R139.reuse, R3.reuse, RZ ;  /* 0x000000038b867210 */ /* 0x0c0fe40007f5e0ff */
[----:B------:R-:W-:Y:S02]  /*ae70*/  SHF.R.S32.HI R141, RZ, 0x8, R141 ;  /* 0x00000008ff8d7819 */ /* 0x000fe4000001148d */
[C---:B------:R-:W-:Y:S01]  /*ae80*/  LEA.HI.X.SX32 R135, R139.reuse, R2, 0x1, P2 ;  /* 0x000000028b877211 */ /* 0x040fe200010f0eff */
[----:B------:R-:W-:Y:S01]  /*ae90*/  VIADD R139, R139, UR5 ;  /* 0x000000058b8b7c36 */ /* 0x000fe20008000000 */
[----:B--2---:R-:W-:Y:S01]  /*aea0*/  ISETP.LT.AND P2, PT, R138, UR4, !P0 ;  /* 0x000000048a007c0c */ /* 0x004fe2000c741270 */
[----:B------:R-:W1:Y:S01]  /*aeb0*/  LDCU UR4, c[0x0][0x39c] ;  /* 0x00007380ff0477ac */ /* 0x000e620008000800 */
[----:B------:R-:W-:Y:S01]  /*aec0*/  F2FP.SATFINITE.E5M2.F32.PACK_AB_MERGE_C R169, R169, R168, RZ ;  /* 0x000000a8a9a9723e */ /* 0x000fe200048060ff */
[----:B------:R2:W-:Y:S01]  /*aed0*/  @P3 STG.E.U8 desc[UR22][R132.64], R141 ;  /* 0x0000008d84003986 */ /* 0x0005e2000c101116 */
[----:B0-----:R-:W-:Y:S01]  /*aee0*/  ISETP.LT.AND P6, PT, R140, UR6, !P0 ;  /* 0x000000068c007c0c */ /* 0x001fe2000c7c1270 */
[----:B------:R-:W0:Y:S01]  /*aef0*/  LDCU UR6, c[0x0][0x39c] ;  /* 0x00007380ff0677ac */ /* 0x000e220008000800 */
[----:B-----5:R-:W-:-:S02]  /*af00*/  IADD3 R136, P3, PT, R139, R3, RZ ;  /* 0x000000038b887210 */ /* 0x020fc40007f7e0ff */
[----:B------:R-:W-:Y:S01]  /*af10*/  PRMT R140, R169, 0x9910, RZ ;  /* 0x00009910a98c7816 */ /* 0x000fe200000000ff */
[C---:B------:R-:W-:Y:S01]  /*af20*/  VIADD R138, R139.reuse, UR5 ;  /* 0x000000058b8a7c36 */ /* 0x040fe20008000000 */
[----:B------:R-:W-:Y:S02]  /*af30*/  LEA.HI.X.SX32 R137, R139, R2, 0x1, P3 ;  /* 0x000000028b897211 */ /* 0x000fe400018f0eff */
[----:B------:R-:W-:Y:S01]  /*af40*/  SHF.R.S32.HI R139, RZ, 0x8, R140 ;  /* 0x00000008ff8b7819 */ /* 0x000fe2000001148c */
[----:B------:R4:W-:Y:S01]  /*af50*/  @P5 STG.E.U8 desc[UR22][R134.64], R169 ;  /* 0x000000a986005986 */ /* 0x0009e2000c101116 */
[----:B--2---:R-:W-:Y:S01]  /*af60*/  VIADD R133, R0, 0x6a ;  /* 0x0000006a00857836 */ /* 0x004fe20000000000 */
[----:B------:R-:W-:Y:S02]  /*af70*/  IADD3 R132, P5, PT, R138, R3, RZ ;  /* 0x000000038a847210 */ /* 0x000fe40007fbe0ff */
[----:B------:R2:W-:Y:S01]  /*af80*/  @P1 STG.E.U8 desc[UR22][R136.64], R139 ;  /* 0x0000008b88001986 */ /* 0x0005e2000c101116 */
[----:B------:R-:W-:Y:S01]  /*af90*/  VIADD R142, R0, 0x69 ;  /* 0x00000069008e7836 */ /* 0x000fe20000000000 */
[----:B------:R-:W-:-:S02]  /*afa0*/  F2FP.SATFINITE.E5M2.F32.PACK_AB_MERGE_C R171, R171, R170, RZ ;  /* 0x000000aaabab723e */ /* 0x000fc400048060ff */
[----:B---3--:R-:W-:Y:S01]  /*afb0*/  ISETP.LT.AND P1, PT, R133, UR7, !P0 ;  /* 0x0000000785007c0c */ /* 0x008fe2000c721270 */
[----:B------:R-:W3:Y:S01]  /*afc0*/  LDCU UR7, c[0x0][0x39c] ;  /* 0x00007380ff0777ac */ /* 0x000ee20008000800 */
[----:B----4-:R-:W-:Y:S01]  /*afd0*/  VIADD R134, R0, 0x6b ;  /* 0x0000006b00867836 */ /* 0x010fe20000000000 */
[C---:B------:R-:W-:Y:S01]  /*afe0*/  LEA.HI.X.SX32 R133, R138.reuse, R2, 0x1, P5 ;  /* 0x000000028a857211 */ /* 0x040fe200028f0eff */
[----:B------:R-:W-:-:S03]  /*aff0*/  VIADD R138, R138, UR5 ;  /* 0x000000058a8a7c36 */ /* 0x000fc60008000000 */
[----:B-1----:R-:W-:Y:S01]  /*b000*/  ISETP.LT.AND P5, PT, R134, UR4, !P0 ;  /* 0x0000000486007c0c */ /* 0x002fe2000c7a1270 */
[----:B------:R-:W1:Y:S01]  /*b010*/  LDCU UR4, c[0x0][0x39c] ;  /* 0x00007380ff0477ac */ /* 0x000e620008000800 */
[----:B0-----:R-:W-:Y:S01]  /*b020*/  ISETP.LT.AND P3, PT, R142, UR6, !P0 ;  /* 0x000000068e007c0c */ /* 0x001fe2000c761270 */
[----:B------:R0:W-:Y:S01]  /*b030*/  @P4 STG.E.U8 desc[UR22][R132.64], R171 ;  /* 0x000000ab84004986 */ /* 0x0001e2000c101116 */
[CC--:B------:R-:W-:Y:S01]  /*b040*/  IADD3 R134, P4, PT, R138.reuse, R3.reuse, RZ ;  /* 0x000000038a867210 */ /* 0x0c0fe20007f9e0ff */
[----:B------:R-:W4:Y:S01]  /*b050*/  LDCU UR6, c[0x0][0x39c] ;  /* 0x00007380ff0677ac */ /* 0x000f220008000800 */
[C---:B--2---:R-:W-:Y:S01]  /*b060*/  VIADD R139, R138.reuse, UR5 ;  /* 0x000000058a8b7c36 */ /* 0x044fe20008000000 */
[----:B------:R-:W-:Y:S02]  /*b070*/  PRMT R141, R171, 0x9910, RZ ;  /* 0x00009910ab8d7816 */ /* 0x000fe400000000ff */
[----:B------:R-:W-:Y:S02]  /*b080*/  LEA.HI.X.SX32 R135, R138, R2, 0x1, P4 ;  /* 0x000000028a877211 */ /* 0x000fe400020f0eff */
[----:B------:R-:W-:-:S02]  /*b090*/  IADD3 R136, P4, PT, R139, R3, RZ ;  /* 0x000000038b887210 */ /* 0x000fc40007f9e0ff */
[----:B------:R-:W-:Y:S01]  /*b0a0*/  SHF.R.S32.HI R141, RZ, 0x8, R141 ;  /* 0x00000008ff8d7819 */ /* 0x000fe2000001148d */
[C---:B0-----:R-:W-:Y:S01]  /*b0b0*/  VIADD R132, R0.reuse, 0x6c ;  /* 0x0000006c00847836 */ /* 0x041fe20000000000 */
[C---:B------:R-:W-:Y:S01]  /*b0c0*/  LEA.HI.X.SX32 R137, R139.reuse, R2, 0x1, P4 ;  /* 0x000000028b897211 */ /* 0x040fe200020f0eff */
[----:B------:R-:W-:Y:S01]  /*b0d0*/  VIADD R139, R139, UR5 ;  /* 0x000000058b8b7c36 */ /* 0x000fe20008000000 */
[----:B------:R-:W-:Y:S01]  /*b0e0*/  F2FP.SATFINITE.E5M2.F32.PACK_AB_MERGE_C R173, R173, R172, RZ ;  /* 0x000000acadad723e */ /* 0x000fe200048060ff */
[----:B------:R-:W-:Y:S01]  /*b0f0*/  VIADD R133, R0, 0x6d ;  /* 0x0000006d00857836 */ /* 0x000fe20000000000 */
[----:B------:R0:W-:Y:S01]  /*b100*/  @P6 STG.E.U8 desc[UR22][R134.64], R141 ;  /* 0x0000008d86006986 */ /* 0x0001e2000c101116 */
[----:B-1----:R-:W-:Y:S01]  /*b110*/  ISETP.LT.AND P4, PT, R132, UR4, !P0 ;  /* 0x0000000484007c0c */ /* 0x002fe2000c781270 */
[----:B------:R-:W1:Y:S01]  /*b120*/  LDCU UR4, c[0x0][0x39c] ;  /* 0x00007380ff0477ac */ /* 0x000e620008000800 */
[----:B------:R-:W-:Y:S02]  /*b130*/  PRMT R138, R173, 0x9910, RZ ;  /* 0x00009910ad8a7816 */ /* 0x000fe400000000ff */
[----:B------:R-:W-:Y:S01]  /*b140*/  IADD3 R132, P6, PT, R139, R3, RZ ;  /* 0x000000038b847210 */ /* 0x000fe20007fde0ff */
[----:B------:R2:W-:Y:S01]  /*b150*/  @P2 STG.E.U8 desc[UR22][R136.64], R173 ;  /* 0x000000ad88002986 */ /* 0x0005e2000c101116 */
[----:B----4-:R-:W-:Y:S01]  /*b160*/  ISETP.LT.AND P2, PT, R133, UR6, !P0 ;  /* 0x0000000685007c0c */ /* 0x010fe2000c741270 */
[----:B------:R-:W4:Y:S01]  /*b170*/  LDCU UR6, c[0x0][0x39c] ;  /* 0x00007380ff0677ac */ /* 0x000f220008000800 */
[C---:B------:R-:W-:Y:S01]  /*b180*/  LEA.HI.X.SX32 R133, R139.reuse, R2, 0x1, P6 ;  /* 0x000000028b857211 */ /* 0x040fe200030f0eff */
[----:B------:R-:W-:Y:S01]  /*b190*/  VIADD R139, R139, UR5 ;  /* 0x000000058b8b7c36 */ /* 0x000fe20008000000 */
[----:B0-----:R-:W-:-:S02]  /*b1a0*/  SHF.R.S32.HI R141, RZ, 0x8, R138 ;  /* 0x00000008ff8d7819 */ /* 0x001fc4000001148a */
[----:B------:R-:W-:Y:S01]  /*b1b0*/  F2FP.SATFINITE.E5M2.F32.PACK_AB_MERGE_C R175, R175, R174, RZ ;  /* 0x000000aeafaf723e */ /* 0x000fe200048060ff */
[C---:B------:R-:W-:Y:S02]  /*b1c0*/  VIADD R138, R139.reuse, UR5 ;  /* 0x000000058b8a7c36 */ /* 0x040fe40008000000 */
[----:B------:R0:W-:Y:S01]  /*b1d0*/  @P3 STG.E.U8 desc[UR22][R132.64], R141 ;  /* 0x0000008d84003986 */ /* 0x0001e2000c101116 */
[-C--:B------:R-:W-:Y:S02]  /*b1e0*/  IADD3 R134, P3, PT, R139, R3.reuse, RZ ;  /* 0x000000038b867210 */ /* 0x080fe40007f7e0ff */
[----:B--2---:R-:W-:Y:S02]  /*b1f0*/  PRMT R137, R175, 0x9910, RZ ;  /* 0x00009910af897816 */ /* 0x004fe400000000ff */
[----:B------:R-:W-:Y:S02]  /*b200*/  LEA.HI.X.SX32 R135, R139, R2, 0x1, P3 ;  /* 0x000000028b877211 */ /* 0x000fe400018f0eff */
[----:B------:R-:W-:Y:S01]  /*b210*/  IADD3 R136, P3, PT, R138, R3, RZ ;  /* 0x000000038a887210 */ /* 0x000fe20007f7e0ff */
[----:B------:R-:W-:-:S02]  /*b220*/  IMAD.MOV.U32 R139, RZ, RZ, R137 ;  /* 0x000000ffff8b7224 */ /* 0x000fc400078e0089 */
[----:B------:R-:W-:Y:S01]  /*b230*/  VIADD R140, R0, 0x6e ;  /* 0x0000006e008c7836 */ /* 0x000fe20000000000 */
[C---:B------:R-:W-:Y:S01]  /*b240*/  LEA.HI.X.SX32 R137, R138.reuse, R2, 0x1, P3 ;  /* 0x000000028a897211 */ /* 0x040fe200018f0eff */
[----:B------:R-:W-:Y:S01]  /*b250*/  VIADD R138, R138, UR5 ;  /* 0x000000058a8a7c36 */ /* 0x000fe20008000000 */
[----:B------:R-:W-:Y:S01]  /*b260*/  SHF.R.S32.HI R139, RZ, 0x8, R139 ;  /* 0x00000008ff8b7819 */ /* 0x000fe2000001148b */
[----:B------:R2:W-:Y:S01]  /*b270*/  @P1 STG.E.U8 desc[UR22][R134.64], R175 ;  /* 0x000000af86001986 */ /* 0x0005e2000c101116 */
[----:B---3--:R-:W-:Y:S01]  /*b280*/  ISETP.LT.AND P6, PT, R140, UR7, !P0 ;  /* 0x000000078c007c0c */ /* 0x008fe2000c7c1270 */
[C---:B------:R-:W-:Y:S01]  /*b290*/  VIADD R140, R0.reuse, 0x6f ;  /* 0x0000006f008c7836 */ /* 0x040fe20000000000 */
[----:B------:R-:W-:Y:S01]  /*b2a0*/  F2FP.SATFINITE.E5M2.F32.PACK_AB_MERGE_C R177, R177, R176, RZ ;  /* 0x000000b0b1b1723e */ /* 0x000fe200048060ff */
[----:B0-----:R-:W-:Y:S01]  /*b2b0*/  VIADD R133, R0, 0x70 ;  /* 0x0000007000857836 */ /* 0x001fe20000000000 */
[----:B------:R0:W-:Y:S01]  /*b2c0*/  @P5 STG.E.U8 desc[UR22][R136.64], R139 ;  /* 0x0000008b88005986 */ /* 0x0001e2000c101116 */
[----:B------:R-:W-:Y:S01]  /*b2d0*/  IADD3 R132, P5, PT, R138, R3, RZ ;  /* 0x000000038a847210 */ /* 0x000fe20007fbe0ff */
[----:B------:R-:W3:Y:S01]  /*b2e0*/  LDCU UR7, c[0x0][0x39c] ;  /* 0x00007380ff0777ac */ /* 0x000ee20008000800 */
[----:B-1----:R-:W-:-:S02]  /*b2f0*/  ISETP.LT.AND P1, PT, R140, UR4, !P0 ;  /* 0x000000048c007c0c */ /* 0x002fc4000c721270 */
[----:B----4-:R-:W-:Y:S01]  /*b300*/  ISETP.LT.AND P3, PT, R133, UR6, !P0 ;  /* 0x0000000685007c0c */ /* 0x010fe2000c761270 */
[----:B------:R-:W1:Y:S01]  /*b310*/  LDCU UR4, c[0x0][0x39c] ;  /* 0x00007380ff0477ac */ /* 0x000e620008000800 */
[C---:B------:R-:W-:Y:S01]  /*b320*/  LEA.HI.X.SX32 R133, R138.reuse, R2, 0x1, P5 ;  /* 0x000000028a857211 */ /* 0x040fe200028f0eff */
[----:B------:R-:W-:Y:S01]  /*b330*/  VIADD R138, R138, UR5 ;  /* 0x000000058a8a7c36 */ /* 0x000fe20008000000 */
[----:B------:R-:W-:Y:S01]  /*b340*/  PRMT R141, R177, 0x9910, RZ ;  /* 0x00009910b18d7816 */ /* 0x000fe200000000ff */
[----:B------:R-:W4:Y:S02]  /*b350*/  LDCU UR6, c[0x0][0x39c] ;  /* 0x00007380ff0677ac */ /* 0x000f240008000800 */
[----:B------:R5:W-:Y:S01]  /*b360*/  @P4 STG.E.U8 desc[UR22][R132.64], R177 ;  /* 0x000000b184004986 */ /* 0x000be2000c101116 */
[C---:B--2---:R-:W-:Y:S01]  /*b370*/  IADD3 R134, P4, PT, R138.reuse, R3, RZ ;  /* 0x000000038a867210 */ /* 0x044fe20007f9e0ff */
[----:B0-----:R-:W-:Y:S01]  /*b380*/  VIADD R139, R138, UR5 ;  /* 0x000000058a8b7c36 */ /* 0x001fe20008000000 */
[----:B------:R-:W-:-:S02]  /*b390*/  SHF.R.S32.HI R141, RZ, 0x8, R141 ;  /* 0x00000008ff8d7819 */ /* 0x000fc4000001148d */
[----:B------:R-:W-:Y:S02]  /*b3a0*/  LEA.HI.X.SX32 R135, R138, R2, 0x1, P4 ;  /* 0x000000028a877211 */ /* 0x000fe400020f0eff */
[----:B------:R-:W-:Y:S01]  /*b3b0*/  IADD3 R136, P4, PT, R139, R3, RZ ;  /* 0x000000038b887210 */ /* 0x000fe20007f9e0ff */
[C---:B------:R-:W-:Y:S01]  /*b3c0*/  VIADD R138, R0.reuse, 0x72 ;  /* 0x00000072008a7836 */ /* 0x040fe20000000000 */
[----:B------:R-:W-:Y:S02]  /*b3d0*/  F2FP.SATFINITE.E5M2.F32.PACK_AB_MERGE_C R179, R179, R178, RZ ;  /* 0x000000b2b3b3723e */ /* 0x000fe400048060ff */
[C---:B------:R-:W-:Y:S01]  /*b3e0*/  LEA.HI.X.SX32 R137, R139.reuse, R2, 0x1, P4 ;  /* 0x000000028b897211 */ /* 0x040fe200020f0eff */
[----:B------:R-:W-:Y:S01]  /*b3f0*/  VIADD R139, R139, UR5 ;  /* 0x000000058b8b7c36 */ /* 0x000fe20008000000 */
[----:B------:R0:W-:Y:S01]  /*b400*/  @P2 STG.E.U8 desc[UR22][R134.64], R141 ;  /* 0x0000008d86002986 */ /* 0x0001e2000c101116 */
[----:B------:R-:W-:Y:S01]  /*b410*/  VIADD R140, R0, 0x71 ;  /* 0x00000071008c7836 */ /* 0x000fe20000000000 */
[----:B-1----:R-:W-:Y:S01]  /*b420*/  ISETP.LT.AND P2, PT, R138, UR4, !P0 ;  /* 0x000000048a007c0c */ /* 0x002fe2000c741270 */
[----:B------:R-:W1:Y:S01]  /*b430*/  LDCU UR4, c[0x0][0x39c] ;  /* 0x00007380ff0477ac */ /* 0x000e620008000800 */
[----:B------:R-:W-:-:S02]  /*b440*/  PRMT R138, R179, 0x9910, RZ ;  /* 0x00009910b38a7816 */ /* 0x000fc400000000ff */
[C---:B-----5:R-:W-:Y:S02]  /*b450*/  IADD3 R132, P4, PT, R139.reuse, R3, RZ ;  /* 0x000000038b847210 */ /* 0x060fe40007f9e0ff */
[----:B---3--:R-:W-:Y:S01]  /*b460*/  ISETP.LT.AND P5, PT, R140, UR7, !P0 ;  /* 0x000000078c007c0c */ /* 0x008fe2000c7a1270 */
[----:B------:R-:W2:Y:S01]  /*b470*/  LDCU UR7, c[0x0][0x39c] ;  /* 0x00007380ff0777ac */ /* 0x000ea20008000800 */
[C---:B------:R-:W-:Y:S01]  /*b480*/  LEA.HI.X.SX32 R133, R139.reuse, R2, 0x1, P4 ;  /* 0x000000028b857211 */ /* 0x040fe200020f0eff */
[----:B------:R-:W-:Y:S01]  /*b490*/  VIADD R139, R139, UR5 ;  /* 0x000000058b8b7c36 */ /* 0x000fe20008000000 */
[----:B0-----:R-:W-:Y:S01]  /*b4a0*/  SHF.R.S32.HI R141, RZ, 0x8, R138 ;  /* 0x00000008ff8d7819 */ /* 0x001fe2000001148a */
[----:B------:R-:W-:Y:S01]  /*b4b0*/  VIADD R140, R0, 0x73 ;  /* 0x00000073008c7836 */ /* 0x000fe20000000000 */
[----:B------:R0:W-:Y:S01]  /*b4c0*/  @P6 STG.E.U8 desc[UR22][R136.64], R179 ;  /* 0x000000b388006986 */ /* 0x0001e2000c101116 */
[----:B------:R-:W-:-:S03]  /*b4d0*/  F2FP.SATFINITE.E5M2.F32.PACK_AB_MERGE_C R181, R181, R180, RZ ;  /* 0x000000b4b5b5723e */ /* 0x000fc600048060ff */
[----:B------:R3:W-:Y:S01]  /*b4e0*/  @P1 STG.E.U8 desc[UR22][R132.64], R141 ;  /* 0x0000008d84001986 */ /* 0x0007e2000c101116 */
[C---:B------:R-:W-:Y:S01]  /*b4f0*/  IADD3 R134, P1, PT, R139.reuse, R3, RZ ;  /* 0x000000038b867210 */ /* 0x040fe20007f3e0ff */
[----:B------:R-:W-:Y:S01]  /*b500*/  VIADD R138, R139, UR5 ;  /* 0x000000058b8a7c36 */ /* 0x000fe20008000000 */
[----:B----4-:R-:W-:Y:S01]  /*b510*/  ISETP.LT.AND P4, PT, R140, UR6, !P0 ;  /* 0x000000068c007c0c */ /* 0x010fe2000c781270 */
[----:B------:R-:W4:Y:S01]  /*b520*/  LDCU UR6, c[0x0][0x39c] ;  /* 0x00007380ff0677ac */ /* 0x000f220008000800 */
[----:B------:R-:W-:Y:S01]  /*b530*/  PRMT R140, R181, 0x9910, RZ ;  /* 0x00009910b58c7816 */ /* 0x000fe200000000ff */
[C---:B0-----:R-:W-:Y:S01]  /*b540*/  VIADD R136, R0.reuse, 0x74 ;  /* 0x0000007400887836 */ /* 0x041fe20000000000 */
[----:B------:R-:W-:Y:S01]  /*b550*/  LEA.HI.X.SX32 R135, R139, R2, 0x1, P1 ;  /* 0x000000028b877211 */ /* 0x000fe200008f0eff */
[----:B------:R-:W-:-:S03]  /*b560*/  VIADD R137, R0, 0x75 ;  /* 0x0000007500897836 */ /* 0x000fc60000000000 */
[----:B-1----:R-:W-:Y:S01]  /*b570*/  ISETP.LT.AND P1, PT, R136, UR4, !P0 ;  /* 0x0000000488007c0c */ /* 0x002fe2000c721270 */
[----:B------:R-:W-:Y:S01]  /*b580*/  IMAD.MOV.U32 R139, RZ, RZ, R140 ;  /* 0x000000ffff8b7224 */ /* 0x000fe200078e008c */
[CC--:B------:R-:W-:Y:S01]  /*b590*/  IADD3 R136, P6, PT, R138.reuse, R3.reuse, RZ ;  /* 0x000000038a887210 */ /* 0x0c0fe20007fde0ff */
[----:B------:R0:W-:Y:S01]  /*b5a0*/  @P3 STG.E.U8 desc[UR22][R134.64], R181 ;  /* 0x000000b586003986 */ /* 0x0001e2000c101116 */
[----:B--2---:R-:W-:Y:S01]  /*b5b0*/  ISETP.LT.AND P3, PT, R137, UR7, !P0 ;  /* 0x0000000789007c0c */ /* 0x004fe2000c761270 */
[----:B------:R-:W1:Y:S01]  /*b5c0*/  LDCU UR4, c[0x0][0x39c] ;  /* 0x00007380ff0477ac */ /* 0x000e620008000800 */
[CC--:B------:R-:W-:Y:S01]  /*b5d0*/  LEA.HI.X.SX32 R137, R138.reuse, R2.reuse, 0x1, P6 ;  /* 0x000000028a897211 */ /* 0x0c0fe200030f0eff */
[----:B------:R-:W-:Y:S01]  /*b5e0*/  VIADD R138, R138, UR5 ;  /* 0x000000058a8a7c36 */ /* 0x000fe20008000000 */
[----:B------:R-:W-:Y:S01]  /*b5f0*/  SHF.R.S32.HI R139, RZ, 0x8, R139 ;  /* 0x00000008ff8b7819 */ /* 0x000fe2000001148b */
[----:B---3--:R-:W-:Y:S01]  /*b600*/  VIADD R133, R0, 0x76 ;  /* 0x0000007600857836 */ /* 0x008fe20000000000 */
[----:B------:R-:W2:Y:S02]  /*b610*/  LDCU UR7, c[0x0][0x39c] ;  /* 0x00007380ff0777ac */ /* 0x000ea40008000800 */
[C---:B------:R-:W-:Y:S01]  /*b620*/  IADD3 R132, P6, PT, R138.reuse, R3, RZ ;  /* 0x000000038a847210 */ /* 0x040fe20007fde0ff */
[----:B------:R3:W-:Y:S01]  /*b630*/  @P5 STG.E.U8 desc[UR22][R136.64], R139 ;  /* 0x0000008b88005986 */ /* 0x0007e2000c101116 */
[----:B----4-:R-:W-:Y:S01]  /*b640*/  ISETP.LT.AND P5, PT, R133, UR6, !P0 ;  /* 0x0000000685007c0c */ /* 0x010fe2000c7a1270 */
[----:B------:R-:W4:Y:S01]  /*b650*/  LDCU UR6, c[0x0][0x39c] ;  /* 0x00007380ff0677ac */ /* 0x000f220008000800 */
[C---:B------:R-:W-:Y:S01]  /*b660*/  LEA.HI.X.SX32 R133, R138.reuse, R2, 0x1, P6 ;  /* 0x000000028a857211 */ /* 0x040fe200030f0eff */
[----:B------:R-:W-:Y:S01]  /*b670*/  VIADD R138, R138, UR5 ;  /* 0x000000058a8a7c36 */ /* 0x000fe20008000000 */
[----:B------:R-:W-:Y:S01]  /*b680*/  F2FP.SATFINITE.E5M2.F32.PACK_AB_MERGE_C R183, R183, R182, RZ ;  /* 0x000000b6b7b7723e */ /* 0x000fe200048060ff */
[----:B0-----:R-:W-:-:S03]  /*b690*/  VIADD R135, R0, 0x77 ;  /* 0x0000007700877836 */ /* 0x001fc60000000000 */
[----:B------:R-:W-:Y:S02]  /*b6a0*/  PRMT R141, R183, 0x9910, RZ ;  /* 0x00009910b78d7816 */ /* 0x000fe400000000ff */
[CC--:B------:R-:W-:Y:S01]  /*b6b0*/  IADD3 R134, P6, PT, R138.reuse, R3.reuse, RZ ;  /* 0x000000038a867210 */ /* 0x0c0fe20007fde0ff */
[----:B------:R0:W-:Y:S01]  /*b6c0*/  @P2 STG.E.U8 desc[UR22][R132.64], R183 ;  /* 0x000000b784002986 */ /* 0x0001e2000c101116 */
[----:B---3--:R-:W-:Y:S01]  /*b6d0*/  VIADD R139, R138, UR5 ;  /* 0x000000058a8b7c36 */ /* 0x008fe20008000000 */
[----:B-1----:R-:W-:Y:S01]  /*b6e0*/  ISETP.LT.AND P2, PT, R135, UR4, !P0 ;  /* 0x0000000487007c0c */ /* 0x002fe2000c741270 */
[----:B------:R-:W-:Y:S01]  /*b6f0*/  VIADD R137, R0, 0x78 ;  /* 0x0000007800897836 */ /* 0x000fe20000000000 */
[----:B------:R-:W-:Y:S01]  /*b700*/  LEA.HI.X.SX32 R135, R138, R2, 0x1, P6 ;  /* 0x000000028a877211 */ /* 0x000fe200030f0eff */
[----:B------:R-:W1:Y:S01]  /*b710*/  LDCU UR4, c[0x0][0x39c] ;  /* 0x00007380ff0477ac */ /* 0x000e620008000800 */
[----:B------:R-:W-:Y:S02]  /*b720*/  SHF.R.S32.HI R141, RZ, 0x8, R141 ;  /* 0x00000008ff8d7819 */ /* 0x000fe4000001148d */
[----:B------:R-:W-:Y:S01]  /*b730*/  IADD3 R136, P6, PT, R139, R3, RZ ;  /* 0x000000038b887210 */ /* 0x000fe20007fde0ff */
[----:B------:R-:W-:-:S02]  /*b740*/  VIADD R138, R0, 0x79 ;  /* 0x00000079008a7836 */ /* 0x000fc40000000000 */
[----:B------:R3:W-:Y:S01]  /*b750*/  @P4 STG.E.U8 desc[UR22][R134.64], R141 ;  /* 0x0000008d86004986 */ /* 0x0007e2000c101116 */
[----:B--2---:R-:W-:Y:S01]  /*b760*/  ISETP.LT.AND P4, PT, R137, UR7, !P0 ;  /* 0x0000000789007c0c */ /* 0x004fe2000c781270 */
[----:B------:R-:W2:Y:S01]  /*b770*/  LDCU UR7, c[0x0][0x39c] ;  /* 0x00007380ff0777ac */ /* 0x000ea20008000800 */
[C---:B------:R-:W-:Y:S01]  /*b780*/  LEA.HI.X.SX32 R137, R139.reuse, R2, 0x1, P6 ;  /* 0x000000028b897211 */ /* 0x040fe200030f0eff */
[----:B------:R-:W-:Y:S01]  /*b790*/  VIADD R139, R139, UR5 ;  /* 0x000000058b8b7c36 */ /* 0x000fe20008000000 */
[----:B------:R-:W-:Y:S02]  /*b7a0*/  F2FP.SATFINITE.E5M2.F32.PACK_AB_MERGE_C R185, R185, R184, RZ ;  /* 0x000000b8b9b9723e */ /* 0x000fe400048060ff */
[----:B----4-:R-:W-:Y:S02]  /*b7b0*/  ISETP.LT.AND P6, PT, R138, UR6, !P0 ;  /* 0x000000068a007c0c */ /* 0x010fe4000c7c1270 */
[----:B0-----:R-:W-:Y:S01]  /*b7c0*/  PRMT R133, R185, 0x9910, RZ ;  /* 0x00009910b9857816 */ /* 0x001fe200000000ff */
[----:B------:R0:W-:Y:S01]  /*b7d0*/  @P1 STG.E.U8 desc[UR22][R136.64], R185 ;  /* 0x000000b988001986 */ /* 0x0001e2000c101116 */
[CC--:B------:R-:W-:Y:S01]  /*b7e0*/  IADD3 R132, P1, PT, R139.reuse, R3.reuse, RZ ;  /* 0x000000038b847210 */ /* 0x0c0fe20007f3e0ff */
[----:B------:R-:W-:Y:S01]  /*b7f0*/  VIADD R138, R139, UR5 ;  /* 0x000000058b8a7c36 */ /* 0x000fe20008000000 */
[----:B------:R-:W-:Y:S01]  /*b800*/  F2FP.SATFINITE.E5M2.F32.PACK_AB_MERGE_C R187, R187, R186, RZ ;  /* 0x000000babbbb723e */ /* 0x000fe200048060ff */
[----:B---3--:R-:W-:Y:S01]  /*b810*/  IMAD.MOV.U32 R141, RZ, RZ, R133 ;  /* 0x000000ffff8d7224 */ /* 0x008fe200078e0085 */
[----:B------:R-:W-:Y:S01]  /*b820*/  LEA.HI.X.SX32 R133, R139, R2, 0x1, P1 ;  /* 0x000000028b857211 */ /* 0x000fe200008f0eff */
[----:B------:R-:W-:Y:S01]  /*b830*/  VIADD R139, R0, 0x7a ;  /* 0x0000007a008b7836 */ /* 0x000fe20000000000 */
[----:B------:R-:W-:Y:S01]  /*b840*/  IADD3 R134, P1, PT, R138, R3, RZ ;  /* 0x000000038a867210 */ /* 0x000fe20007f3e0ff */
[----:B------:R-:W3:Y:S01]  /*b850*/  LDCU UR6, c[0x0][0x39c] ;  /* 0x00007380ff0677ac */ /* 0x000ee20008000800 */
[----:B------:R-:W-:-:S02]  /*b860*/  SHF.R.S32.HI R141, RZ, 0x8, R141 ;  /* 0x00000008ff8d7819 */ /* 0x000fc4000001148d */
[C---:B------:R-:W-:Y:S02]  /*b870*/  LEA.HI.X.SX32 R135, R138.reuse, R2, 0x1, P1 ;  /* 0x000000028a877211 */ /* 0x040fe400008f0eff */
[----:B-1----:R-:W-:Y:S01]  /*b880*/  ISETP.LT.AND P1, PT, R139, UR4, !P0 ;  /* 0x000000048b007c0c */ /* 0x002fe2000c721270 */
[----:B------:R-:W1:Y:S01]  /*b890*/  LDCU UR4, c[0x0][0x39c] ;  /* 0x00007380ff0477ac */ /* 0x000e620008000800 */
        /* <DEDUP_REMOVED lines=10> */
[C---:B0-----:R-:W-:Y:S02]  /*b940*/  VIADD R134, R0.reuse, 0x7d ;  /* 0x0000007d00867836 */ /* 0x041fe40000000000 */
[----:B------:R0:W-:Y:S01]  /*b950*/  @P2 STG.E.U8 desc[UR22][R136.64], R141 ;  /* 0x0000008d88002986 */ /* 0x0001e2000c101116 */
[----:B--2---:R-:W-:Y:S01]  /*b960*/  ISETP.LT.AND P2, PT, R133, UR7, !P0 ;  /* 0x0000000785007c0c */ /* 0x004fe2000c741270 */
[----:B------:R-:W-:Y:S01]  /*b970*/  VIADD R142, R0, 0x7b ;  /* 0x0000007b008e7836 */ /* 0x000fe20000000000 */
[C---:B------:R-:W-:Y:S01]  /*b980*/  LEA.HI.X.SX32 R133, R139.reuse, R2, 0x1, P5 ;  /* 0x000000028b857211 */ /* 0x040fe200028f0eff */
[----:B------:R-:W-:Y:S01]  /*b990*/  VIADD R139, R139, UR5 ;  /* 0x000000058b8b7c36 */ /* 0x000fe20008000000 */
[----:B------:R-:W-:Y:S01]  /*b9a0*/  F2FP.SATFINITE.E5M2.F32.PACK_AB_MERGE_C R189, R189, R188, RZ ;  /* 0x000000bcbdbd723e */ /* 0x000fe200048060ff */
[----:B------:R-:W2:Y:S01]  /*b9b0*/  LDCU UR7, c[0x0][0x39c] ;  /* 0x00007380ff0777ac */ /* 0x000ea20008000800 */
[----:B-1----:R-:W-:Y:S01]  /*b9c0*/  ISETP.LT.AND P5, PT, R134, UR4, !P0 ;  /* 0x0000000486007c0c */ /* 0x002fe2000c7a1270 */
[----:B------:R-:W1:Y:S01]  /*b9d0*/  LDCU UR4, c[0x0][0x39c] ;  /* 0x00007380ff0477ac */ /* 0x000e620008000800 */
[----:B------:R-:W-:Y:S01]  /*b9e0*/  PRMT R135, R189, 0x9910, RZ ;  /* 0x00009910bd877816 */ /* 0x000fe200000000ff */
[----:B------:R4:W-:Y:S01]  /*b9f0*/  @P4 STG.E.U8 desc[UR22][R132.64], R189 ;  /* 0x000000bd84004986 */ /* 0x0009e2000c101116 */
[----:B---3--:R-:W-:Y:S01]  /*ba00*/  ISETP.LT.AND P3, PT, R142, UR6, !P0 ;  /* 0x000000068e007c0c */ /* 0x008fe2000c761270 */
[----:B------:R-:W3:Y:S01]  /*ba10*/  LDCU UR6, c[0x0][0x39c] ;  /* 0x00007380ff0677ac */ /* 0x000ee20008000800 */
        /* <DEDUP_REMOVED lines=8> */
[----:B------:R-:W-:Y:S01]  /*baa0*/  VIADD R138, R138, UR5 ;  /* 0x000000058a8a7c36 */ /* 0x000fe20008000000 */
[----:B------:R-:W-:Y:S01]  /*bab0*/  F2FP.SATFINITE.E5M2.F32.PACK_AB_MERGE_C R191, R191, R190, RZ ;  /* 0x000000bebfbf723e */ /* 0x000fe200048060ff */
[----:B------:R-:W-:Y:S01]  /*bac0*/  VIADD R133, R0, 0x7f ;  /* 0x0000007f00857836 */ /* 0x000fe20000000000 */
[----:B------:R0:W-:Y:S01]  /*bad0*/  @P6 STG.E.U8 desc[UR22][R134.64], R139 ;  /* 0x0000008b86006986 */ /* 0x0001e2000c101116 */
[----:B-1----:R-:W-:-:S02]  /*bae0*/  ISETP.LT.AND P4, PT, R132, UR4, !P0 ;  /* 0x0000000484007c0c */ /* 0x002fc4000c781270 */
[----:B------:R-:W-:Y:S02]  /*baf0*/  F2FP.SATFINITE.E5M2.F32.PACK_AB_MERGE_C R193, R193, R192, RZ ;  /* 0x000000c0c1c1723e */ /* 0x000fe400048060ff */
[----:B------:R-:W-:Y:S01]  /*bb00*/  PRMT R141, R191, 0x9910, RZ ;  /* 0x00009910bf8d7816 */ /* 0x000fe200000000ff */
[----:B------:R1:W-:Y:S01]  /*bb10*/  @P1 STG.E.U8 desc[UR22][R136.64], R191 ;  /* 0x000000bf88001986 */ /* 0x0003e2000c101116 */
[----:B------:R-:W-:Y:S01]  /*bb20*/  IADD3 R132, P6, PT, R138, R3, RZ ;  /* 0x000000038a847210 */ /* 0x000fe20007fde0ff */
[----:B------:R-:W-:Y:S01]  /*bb30*/  VIADD R140, R0, 0x80 ;  /* 0x00000080008c7836 */ /* 0x000fe20000000000 */
[----:B---3--:R-:W-:Y:S01]  /*bb40*/  ISETP.LT.AND P1, PT, R133, UR6, !P0 ;  /* 0x0000000685007c0c */ /* 0x008fe2000c721270 */
[----:B------:R-:W3:Y:S01]  /*bb50*/  LDCU UR6, c[0x0][0x39c] ;  /* 0x00007380ff0677ac */ /* 0x000ee20008000800 */
[C---:B------:R-:W-:Y:S01]  /*bb60*/  LEA.HI.X.SX32 R133, R138.reuse, R2, 0x1, P6 ;  /* 0x000000028a857211 */ /* 0x040fe200030f0eff */
[----:B------:R-:W-:Y:S01]  /*bb70*/  VIADD R138, R138, UR5 ;  /* 0x000000058a8a7c36 */ /* 0x000fe20008000000 */
[----:B------:R-:W-:Y:S01]  /*bb80*/  SHF.R.S32.HI R141, RZ, 0x8, R141 ;  /* 0x00000008ff8d7819 */ /* 0x000fe2000001148d */
[----:B------:R-:W4:Y:S02]  /*bb90*/  LDCU UR4, c[0x0][0x39c] ;  /* 0x00007380ff0477ac */ /* 0x000f240008000800 */
[----:B0-----:R-:W-:-:S02]  /*bba0*/  VIADD R139, R138, UR5 ;  /* 0x000000058a8b7c36 */ /* 0x001fc40008000000 */
[----:B------:R0:W-:Y:S01]  /*bbb0*/  @P3 STG.E.U8 desc[UR22][R132.64], R141 ;  /* 0x0000008d84003986 */ /* 0x0001e2000c101116 */
[CC--:B------:R-:W-:Y:S02]  /*bbc0*/  IADD3 R134, P3, PT, R138.reuse, R3.reuse, RZ ;  /* 0x000000038a867210 */ /* 0x0c0fe40007f7e0ff */
[----:B-1----:R-:W-:Y:S02]  /*bbd0*/  PRMT R137, R193, 0x9910, RZ ;  /* 0x00009910c1897816 */ /* 0x002fe400000000ff */
[-C--:B------:R-:W-:Y:S02]  /*bbe0*/  LEA.HI.X.SX32 R135, R138, R2.reuse, 0x1, P3 ;  /* 0x000000028a877211 */ /* 0x080fe400018f0eff */
[C---:B------:R-:W-:Y:S01]  /*bbf0*/  IADD3 R136, P3, PT, R139.reuse, R3, RZ ;  /* 0x000000038b887210 */ /* 0x040fe20007f7e0ff */
[----:B------:R-:W-:Y:S01]  /*bc00*/  IMAD.MOV.U32 R138, RZ, RZ, R137 ;  /* 0x000000ffff8a7224 */ /* 0x000fe200078e0089 */
[----:B--2---:R-:W-:Y:S01]  /*bc10*/  ISETP.LT.AND P6, PT, R140, UR7, !P0 ;  /* 0x000000078c007c0c */ /* 0x004fe2000c7c1270 */
[----:B------:R-:W1:Y:S01]  /*bc20*/  LDCU UR7, c[0x0][0x39c] ;  /* 0x00007380ff0777ac */ /* 0x000e620008000800 */
        /* <DEDUP_REMOVED lines=9> */
[----:B---3--:R-:W-:Y:S01]  /*bcc0*/  ISETP.LT.AND P3, PT, R133, UR6, !P0 ;  /* 0x0000000685007c0c */ /* 0x008fe2000c761270 */
[----:B------:R-:W-:Y:S01]  /*bcd0*/  VIADD R138, R0, 0x83 ;  /* 0x00000083008a7836 */ /* 0x000fe20000000000 */
[----:B----4-:R-:W-:Y:S01]  /*bce0*/  ISETP.LT.AND P2, PT, R140, UR4, !P0 ;  /* 0x000000048c007c0c */ /* 0x010fe2000c741270 */
[----:B------:R-:W3:Y:S01]  /*bcf0*/  LDCU UR4, c[0x0][0x39c] ;  /* 0x00007380ff0477ac */ /* 0x000ee20008000800 */
[C---:B------:R-:W-:Y:S01]  /*bd00*/  LEA.HI.X.SX32 R133, R139.reuse, R2, 0x1, P5 ;  /* 0x000000028b857211 */ /* 0x040fe200028f0eff */
[----:B------:R-:W-:Y:S01]  /*bd10*/  VIADD R139, R139, UR5 ;  /* 0x000000058b8b7c36 */ /* 0x000fe20008000000 */
[----:B0-----:R-:W-:Y:S01]  /*bd20*/  PRMT R135, R195, 0x9910, RZ ;  /* 0x00009910c3877816 */ /* 0x001fe200000000ff */
[----:B------:R-:W0:Y:S01]  /*bd30*/  LDCU UR6, c[0x0][0x39c] ;  /* 0x00007380ff0677ac */ /* 0x000e220008000800 */
[----:B-1----:R-:W-:Y:S01]  /*bd40*/  ISETP.LT.AND P5, PT, R138, UR7, !P0 ;  /* 0x000000078a007c0c */ /* 0x002fe2000c7a1270 */
[----:B------:R1:W-:Y:S01]  /*bd50*/  @P4 STG.E.U8 desc[UR22][R132.64], R195 ;  /* 0x000000c384004986 */ /* 0x0003e2000c101116 */
[----:B------:R-:W-:Y:S01]  /*bd60*/  IADD3 R134, P4, PT, R139, R3, RZ ;  /* 0x000000038b867210 */ /* 0x000fe20007f9e0ff */
[----:B--2---:R-:W-:Y:S01]  /*bd70*/  IMAD.MOV.U32 R136, RZ, RZ, R135 ;  /* 0x000000ffff887224 */ /* 0x004fe200078e0087 */
[----:B------:R-:W-:Y:S01]  /*bd80*/  F2FP.SATFINITE.E5M2.F32.PACK_AB_MERGE_C R141, R69, R68, RZ ;  /* 0x00000044458d723e */ /* 0x000fe200048060ff */
[C---:B------:R-:W-:Y:S01]  /*bd90*/  VIADD R138, R139.reuse, UR5 ;  /* 0x000000058b8a7c36 */ /* 0x040fe20008000000 */
[----:B------:R-:W-:Y:S01]  /*bda0*/  LEA.HI.X.SX32 R135, R139, R2, 0x1, P4 ;  /* 0x000000028b877211 */ /* 0x000fe200020f0eff */
[----:B------:R-:W2:Y:S01]  /*bdb0*/  LDCU UR7, c[0x0][0x39c] ;  /* 0x00007380ff0777ac */ /* 0x000ea20008000800 */
[----:B------:R-:W-:-:S02]  /*bdc0*/  SHF.R.S32.HI R139, RZ, 0x8, R136 ;  /* 0x00000008ff8b7819 */ /* 0x000fc40000011488 */
[----:B------:R-:W-:Y:S01]  /*bdd0*/  IADD3 R136, P4, PT, R138, R3, RZ ;  /* 0x000000038a887210 */ /* 0x000fe20007f9e0ff */
[----:B------:R-:W-:-:S03]  /*bde0*/  VIADD R68, R0, 0x84 ;  /* 0x0000008400447836 */ /* 0x000fc60000000000 */
[C---:B------:R-:W-:Y:S01]  /*bdf0*/  LEA.HI.X.SX32 R137, R138.reuse, R2, 0x1, P4 ;  /* 0x000000028a897211 */ /* 0x040fe200020f0eff */
[----:B------:R-:W-:Y:S01]  /*be00*/  VIADD R138, R138, UR5 ;  /* 0x000000058a8a7c36 */ /* 0x000fe20008000000 */
[----:B------:R4:W-:Y:S01]  /*be10*/  @P1 STG.E.U8 desc[UR22][R134.64], R139 ;  /* 0x0000008b86001986 */ /* 0x0009e2000c101116 */
[----:B---3--:R-:W-:Y:S01]  /*be20*/  ISETP.LT.AND P1, PT, R68, UR4, !P0 ;  /* 0x0000000444007c0c */ /* 0x008fe2000c721270 */
[----:B------:R-:W3:Y:S01]  /*be30*/  LDCU UR4, c[0x0][0x39c] ;  /* 0x00007380ff0477ac */ /* 0x000ee20008000800 */
[----:B-1----:R-:W-:Y:S02]  /*be40*/  PRMT R132, R141, 0x9910, RZ ;  /* 0x000099108d847816 */ /* 0x002fe400000000ff */
[----:B------:R-:W-:Y:S01]  /*be50*/  IADD3 R68, P4, PT, R138, R3, RZ ;  /* 0x000000038a447210 */ /* 0x000fe20007f9e0ff */
[----:B------:R-:W-:-:S03]  /*be60*/  VIADD R133, R0, 0x85 ;  /* 0x0000008500857836 */ /* 0x000fc60000000000 */
[C---:B------:R-:W-:Y:S01]  /*be70*/  LEA.HI.X.SX32 R69, R138.reuse, R2, 0x1, P4 ;  /* 0x000000028a457211 */ /* 0x040fe200020f0eff */
[----:B------:R-:W-:Y:S01]  /*be80*/  VIADD R138, R138, UR5 ;  /* 0x000000058a8a7c36 */ /* 0x000fe20008000000 */
[----:B----4-:R-:W-:Y:S01]  /*be90*/  SHF.R.S32.HI R135, RZ, 0x8, R132 ;  /* 0x00000008ff877819 */ /* 0x010fe20000011484 */
[----:B------:R1:W-:Y:S01]  /*bea0*/  @P6 STG.E.U8 desc[UR22][R136.64], R141 ;  /* 0x0000008d88006986 */ /* 0x0003e2000c101116 */
[----:B------:R-:W-:Y:S01]  /*beb0*/  F2FP.SATFINITE.E5M2.F32.PACK_AB_MERGE_C R139, R71, R70, RZ ;  /* 0x00000046478b723e */ /* 0x000fe200048060ff */
[----:B------:R-:W-:Y:S02]  /*bec0*/  VIADD R132, R0, 0x86 ;  /* 0x0000008600847836 */ /* 0x000fe40000000000 */
[----:B------:R4:W-:Y:S01]  /*bed0*/  @P2 STG.E.U8 desc[UR22][R68.64], R135 ;  /* 0x0000008744002986 */ /* 0x0009e2000c101116 */
[CC--:B------:R-:W-:Y:S01]  /*bee0*/  IADD3 R70, P2, PT, R138.reuse, R3.reuse, RZ ;  /* 0x000000038a467210 */ /* 0x0c0fe20007f5e0ff */
[C---:B------:R-:W-:Y:S01]  /*bef0*/  VIADD R134, R138.reuse, UR5 ;  /* 0x000000058a867c36 */ /* 0x040fe20008000000 */
[----:B0-----:R-:W-:Y:S01]  /*bf00*/  ISETP.LT.AND P4, PT, R133, UR6, !P0 ;  /* 0x0000000685007c0c */ /* 0x001fe2000c781270 */
[----:B------:R-:W0:Y:S01]  /*bf10*/  LDCU UR6, c[0x0][0x39c] ;  /* 0x00007380ff0677ac */ /* 0x000e220008000800 */
[----:B------:R-:W-:Y:S01]  /*bf20*/  LEA.HI.X.SX32 R71, R138, R2, 0x1, P2 ;  /* 0x000000028a477211 */ /* 0x000fe200010f0eff */
[----:B------:R-:W-:Y:S01]  /*bf30*/  VIADD R133, R0, 0x87 ;  /* 0x0000008700857836 */ /* 0x000fe20000000000 */
[----:B---3--:R-:W-:Y:S01]  /*bf40*/  ISETP.LT.AND P2, PT, R132, UR4, !P0 ;  /* 0x0000000484007c0c */ /* 0x008fe2000c741270 */
[----:B------:R-:W3:Y:S01]  /*bf50*/  LDCU UR4, c[0x0][0x39c] ;  /* 0x00007380ff0477ac */ /* 0x000ee20008000800 */
[----:B------:R-:W-:Y:S01]  /*bf60*/  IADD3 R132, P6, PT, R134, R3, RZ ;  /* 0x0000000386847210 */ /* 0x000fe20007fde0ff */
[----:B------:R5:W-:Y:S01]  /*bf70*/  @P3 STG.E.U8 desc[UR22][R70.64], R139 ;  /* 0x0000008b46003986 */ /* 0x000be2000c101116 */
[----:B-1----:R-:W-:-:S02]  /*bf80*/  PRMT R136, R139, 0x9910, RZ ;  /* 0x000099108b887816 */ /* 0x002fc400000000ff */
[----:B--2---:R-:W-:Y:S01]  /*bf90*/  ISETP.LT.AND P3, PT, R133, UR7, !P0 ;  /* 0x0000000785007c0c */ /* 0x004fe2000c761270 */
[----:B----4-:R-:W-:Y:S01]  /*bfa0*/  VIADD R69, R0, 0x88 ;  /* 0x0000008800457836 */ /* 0x010fe20000000000 */
[C---:B------:R-:W-:Y:S01]  /*bfb0*/  LEA.HI.X.SX32 R133, R134.reuse, R2, 0x1, P6 ;  /* 0x0000000286857211 */ /* 0x040fe200030f0eff */
[----:B------:R-:W-:Y:S01]  /*bfc0*/  VIADD R134, R134, UR5 ;  /* 0x0000000586867c36 */ /* 0x000fe20008000000 */
[----:B------:R-:W-:Y:S01]  /*bfd0*/  SHF.R.S32.HI R135, RZ, 0x8, R136 ;  /* 0x00000008ff877819 */ /* 0x000fe20000011488 */
[----:B------:R-:W1:Y:S01]  /*bfe0*/  LDCU UR7, c[0x0][0x39c] ;  /* 0x00007380ff0777ac */ /* 0x000e620008000800 */
[----:B------:R-:W-:Y:S02]  /*bff0*/  F2FP.SATFINITE.E5M2.F32.PACK_AB_MERGE_C R137, R73, R72, RZ ;  /* 0x000000484989723e */ /* 0x000fe400048060ff */
[-C--:B------:R-:W-:Y:S01]  /*c000*/  IADD3 R68, P6, PT, R134, R3.reuse, RZ ;  /* 0x0000000386447210 */ /* 0x080fe20007fde0ff */
[----:B------:R2:W-:Y:S01]  /*c010*/  @P5 STG.E.U8 desc[UR22][R132.64], R135 ;  /* 0x0000008784005986 */ /* 0x0005e2000c101116 */
[----:B0-----:R-:W-:Y:S01]  /*c020*/  ISETP.LT.AND P5, PT, R69, UR6, !P0 ;  /* 0x0000000645007c0c */ /* 0x001fe2000c7a1270 */
[----:B-----5:R-:W-:Y:S01]  /*c030*/  VIADD R71, R0, 0x89 ;  /* 0x0000008900477836 */ /* 0x020fe20000000000 */
[C---:B------:R-:W-:Y:S01]  /*c040*/  LEA.HI.X.SX32 R69, R134.reuse, R2, 0x1, P6 ;  /* 0x0000000286457211 */ /* 0x040fe200030f0eff */
[----:B------:R-:W-:Y:S01]  /*c050*/  VIADD R134, R134, UR5 ;  /* 0x0000000586867c36 */ /* 0x000fe20008000000 */
[----:B------:R-:W-:Y:S01]  /*c060*/  PRMT R72, R137, 0x9910, RZ ;  /* 0x0000991089487816 */ /* 0x000fe200000000ff */
[----:B------:R-:W-:Y:S01]  /*c070*/  VIADD R73, R0, 0x8a ;  /* 0x0000008a00497836 */ /* 0x000fe20000000000 */
[----:B------:R-:W-:Y:S01]  /*c080*/  F2FP.SATFINITE.E5M2.F32.PACK_AB_MERGE_C R75, R75, R74, RZ ;  /* 0x0000004a4b4b723e */ /* 0x000fe200048060ff */
[----:B------:R-:W0:Y:S01]  /*c090*/  LDCU UR6, c[0x0][0x39c] ;  /* 0x00007380ff0677ac */ /* 0x000e220008000800 */
[C---:B------:R-:W-:Y:S01]  /*c0a0*/  IADD3 R70, P6, PT, R134.reuse, R3, RZ ;  /* 0x0000000386467210 */ /* 0x040fe20007fde0ff */
[----:B--2---:R-:W-:Y:S01]  /*c0b0*/  IMAD.MOV.U32 R133, RZ, RZ, R72 ;  /* 0x000000ffff857224 */ /* 0x004fe200078e0048 */
[----:B------:R2:W-:Y:S01]  /*c0c0*/  @P1 STG.E.U8 desc[UR22][R68.64], R137 ;  /* 0x0000008944001986 */ /* 0x0005e2000c101116 */
[C---:B------:R-:W-:Y:S01]  /*c0d0*/  VIADD R132, R134.reuse, UR5 ;  /* 0x0000000586847c36 */ /* 0x040fe20008000000 */
[----:B---3--:R-:W-:Y:S01]  /*c0e0*/  ISETP.LT.AND P1, PT, R71, UR4, !P0 ;  /* 0x0000000447007c0c */ /* 0x008fe2000c721270 */
[----:B------:R-:W3:Y:S01]  /*c0f0*/  LDCU UR4, c[0x0][0x39c] ;  /* 0x00007380ff0477ac */ /* 0x000ee20008000800 */
[----:B------:R-:W-:-:S02]  /*c100*/  LEA.HI.X.SX32 R71, R134, R2, 0x1, P6 ;  /* 0x0000000286477211 */ /* 0x000fc400030f0eff */
[----:B------:R-:W-:Y:S02]  /*c110*/  SHF.R.S32.HI R133, RZ, 0x8, R133 ;  /* 0x00000008ff857819 */ /* 0x000fe40000011485 */
[----:B------:R-:W-:-:S03]  /*c120*/  IADD3 R72, P6, PT, R132, R3, RZ ;  /* 0x0000000384487210 */ /* 0x000fc60007fde0ff */
[----:B------:R4:W-:Y:S01]  /*c130*/  @P4 STG.E.U8 desc[UR22][R70.64], R133 ;  /* 0x0000008546004986 */ /* 0x0009e2000c101116 */
[----:B-1----:R-:W-:Y:S02]  /*c140*/  ISETP.LT.AND P4, PT, R73, UR7, !P0 ;  /* 0x0000000749007c0c */ /* 0x002fe4000c781270 */
[----:B------:R-:W-:Y:S02]  /*c150*/  F2FP.SATFINITE.E5M2.F32.PACK_AB_MERGE_C R135, R77, R76, RZ ;  /* 0x0000004c4d87723e */ /* 0x000fe400048060ff */
[C---:B------:R-:W-:Y:S01]  /*c160*/  LEA.HI.X.SX32 R73, R132.reuse, R2, 0x1, P6 ;  /* 0x0000000284497211 */ /* 0x040fe200030f0eff */
[----:B------:R-:W-:Y:S01]  /*c170*/  VIADD R132, R132, UR5 ;  /* 0x0000000584847c36 */ /* 0x000fe20008000000 */
[----:B------:R-:W1:Y:S03]  /*c180*/  LDCU UR7, c[0x0][0x39c] ;  /* 0x00007380ff0777ac */ /* 0x000e660008000800 */
[----:B------:R5:W-:Y:S01]  /*c190*/  @P2 STG.E.U8 desc[UR22][R72.64], R75 ;  /* 0x0000004b48002986 */ /* 0x000be2000c101116 */
[C---:B--2---:R-:W-:Y:S01]  /*c1a0*/  IADD3 R68, P2, PT, R132.reuse, R3, RZ ;  /* 0x0000000384447210 */ /* 0x044fe20007f5e0ff */
[----:B------:R-:W-:-:S02]  /*c1b0*/  VIADD R74, R132, UR5 ;  /* 0x00000005844a7c36 */ /* 0x000fc40008000000 */
[----:B------:R-:W-:Y:S01]  /*c1c0*/  VIADD R76, R0, 0x8c ;  /* 0x0000008c004c7836 */ /* 0x000fe20000000000 */
[-C--:B------:R-:W-:Y:S02]  /*c1d0*/  LEA.HI.X.SX32 R69, R132, R2.reuse, 0x1, P2 ;  /* 0x0000000284457211 */ /* 0x080fe400010f0eff */
[-C--:B----4-:R-:W-:Y:S02]  /*c1e0*/  IADD3 R70, P2, PT, R74, R3.reuse, RZ ;  /* 0x000000034a467210 */ /* 0x090fe40007f5e0ff */
[----:B------:R-:W-:Y:S01]  /*c1f0*/  PRMT R77, R75, 0x9910, RZ ;  /* 0x000099104b4d7816 */ /* 0x000fe200000000ff */
[----:B------:R-:W-:Y:S01]  /*c200*/  VIADD R134, R0, 0x8b ;  /* 0x0000008b00867836 */ /* 0x000fe20000000000 */
[----:B------:R-:W-:Y:S02]  /*c210*/  LEA.HI.X.SX32 R71, R74, R2, 0x1, P2 ;  /* 0x000000024a477211 */ /* 0x000fe400010f0eff */
[----:B---3--:R-:W-:Y:S01]  /*c220*/  ISETP.LT.AND P2, PT, R76, UR4, !P0 ;  /* 0x000000044c007c0c */ /* 0x008fe2000c741270 */
[----:B------:R-:W2:Y:S01]  /*c230*/  LDCU UR4, c[0x0][0x39c] ;  /* 0x00007380ff0477ac */ /* 0x000ea20008000800 */
[----:B------:R-:W-:Y:S01]  /*c240*/  SHF.R.S32.HI R77, RZ, 0x8, R77 ;  /* 0x00000008ff4d7819 */ /* 0x000fe2000001144d */
[----:B------:R-:W-:Y:S01]  /*c250*/  VIADD R74, R74, UR5 ;  /* 0x000000054a4a7c36 */ /* 0x000fe20008000000 */
[----:B0-----:R-:W-:Y:S01]  /*c260*/  ISETP.LT.AND P6, PT, R134, UR6, !P0 ;  /* 0x0000000686007c0c */ /* 0x001fe2000c7c1270 */
[----:B------:R-:W0:Y:S01]  /*c270*/  LDCU UR6, c[0x0][0x39c] ;  /* 0x00007380ff0677ac */ /* 0x000e220008000800 */
[----:B------:R-:W-:Y:S01]  /*c280*/  PRMT R76, R135, 0x9910, RZ ;  /* 0x00009910874c7816 */ /* 0x000fe200000000ff */
[----:B------:R3:W-:Y:S01]  /*c290*/  @P3 STG.E.U8 desc[UR22][R68.64], R77 ;  /* 0x0000004d44003986 */ /* 0x0007e2000c101116 */
[C---:B-----5:R-:W-:Y:S01]  /*c2a0*/  IADD3 R72, P3, PT, R74.reuse, R3, RZ ;  /* 0x000000034a487210 */ /* 0x060fe20007f7e0ff */
[----:B------:R-:W-:-:S03]  /*c2b0*/  VIADD R75, R74, UR5 ;  /* 0x000000054a4b7c36 */ /* 0x000fc60008000000 */
[-C--:B------:R-:W-:Y:S01]  /*c2c0*/  LEA.HI.X.SX32 R73, R74, R2.reuse, 0x1, P3 ;  /* 0x000000024a497211 */ /* 0x080fe200018f0eff */
[----:B------:R4:W-:Y:S01]  /*c2d0*/  @P5 STG.E.U8 desc[UR22][R70.64], R135 ;  /* 0x0000008746005986 */ /* 0x0009e2000c101116 */
[----:B---3--:R-:W-:Y:S01]  /*c2e0*/  SHF.R.S32.HI R77, RZ, 0x8, R76 ;  /* 0x00000008ff4d7819 */ /* 0x008fe2000001144c */
[C---:B------:R-:W-:Y:S01]  /*c2f0*/  VIADD R69, R0.reuse, 0x8e ;  /* 0x0000008e00457836 */ /* 0x040fe20000000000 */
[-C--:B------:R-:W-:Y:S01]  /*c300*/  IADD3 R68, P5, PT, R75, R3.reuse, RZ ;  /* 0x000000034b447210 */ /* 0x080fe20007fbe0ff */
[C---:B----4-:R-:W-:Y:S02]  /*c310*/  VIADD R70, R0.reuse, 0x8f ;  /* 0x0000008f00467836 */ /* 0x050fe40000000000 */
[----:B------:R3:W-:Y:S01]  /*c320*/  @P1 STG.E.U8 desc[UR22][R72.64], R77 ;  /* 0x0000004d48001986 */ /* 0x0007e2000c101116 */
[----:B-1----:R-:W-:Y:S01]  /*c330*/  ISETP.LT.AND P1, PT, R69, UR7, !P0 ;  /* 0x0000000745007c0c */ /* 0x002fe2000c721270 */
[----:B------:R-:W-:Y:S01]  /*c340*/  VIADD R132, R0, 0x8d ;  /* 0x0000008d00847836 */ /* 0x000fe20000000000 */
[C---:B------:R-:W-:Y:S01]  /*c350*/  LEA.HI.X.SX32 R69, R75.reuse, R2, 0x1, P5 ;  /* 0x000000024b457211 */ /* 0x040fe200028f0eff */
[----:B------:R-:W-:Y:S01]  /*c360*/  VIADD R75, R75, UR5 ;  /* 0x000000054b4b7c36 */ /* 0x000fe20008000000 */
[----:B------:R-:W-:Y:S01]  /*c370*/  F2FP.SATFINITE.E5M2.F32.PACK_AB_MERGE_C R79, R79, R78, RZ ;  /* 0x0000004e4f4f723e */ /* 0x000fe200048060ff */
[----:B------:R-:W1:Y:S01]  /*c380*/  LDCU UR7, c[0x0][0x39c] ;  /* 0x00007380ff0777ac */ /* 0x000e620008000800 */
[----:B--2---:R-:W-:Y:S01]  /*c390*/  ISETP.LT.AND P5, PT, R70, UR4, !P0 ;  /* 0x0000000446007c0c */ /* 0x004fe2000c7a1270 */
[----:B------:R-:W2:Y:S01]  /*c3a0*/  LDCU UR4, c[0x0][0x39c] ;  /* 0x00007380ff0477ac */ /* 0x000ea20008000800 */
[----:B------:R-:W-:Y:S01]  /*c3b0*/  PRMT R71, R79, 0x9910, RZ ;  /* 0x000099104f477816 */ /* 0x000fe200000000ff */
[----:B------:R4:W-:Y:S01]  /*c3c0*/  @P4 STG.E.U8 desc[UR22][R68.64], R79 ;  /* 0x0000004f44004986 */ /* 0x0009e2000c101116 */
[----:B0-----:R-:W-:Y:S01]  /*c3d0*/  ISETP.LT.AND P3, PT, R132, UR6, !P0 ;  /* 0x0000000684007c0c */ /* 0x001fe2000c761270 */
[----:B------:R-:W0:Y:S01]  /*c3e0*/  LDCU UR6, c[0x0][0x39c] ;  /* 0x00007380ff0677ac */ /* 0x000e220008000800 */
[C---:B------:R-:W-:Y:S01]  /*c3f0*/  IADD3 R70, P4, PT, R75.reuse, R3, RZ ;  /* 0x000000034b467210 */ /* 0x040fe20007f9e0ff */
[----:B------:R-:W-:-:S02]  /*c400*/  VIADD R74, R75, UR5 ;  /* 0x000000054b4a7c36 */ /* 0x000fc40008000000 */
[----:B---3--:R-:W-:Y:S01]  /*c410*/  IMAD.MOV.U32 R73, RZ, RZ, R71 ;  /* 0x000000ffff497224 */ /* 0x008fe200078e0047 */
        /* <DEDUP_REMOVED lines=15> */
[----:B0-----:R-:W-:Y:S01]  /*c510*/  ISETP.LT.AND P2, PT, R69, UR6, !P0 ;  /* 0x0000000645007c0c */ /* 0x001fe2000c741270 */
[----:B------:R-:W0:Y:S01]  /*c520*/  LDCU UR6, c[0x0][0x39c] ;  /* 0x00007380ff0677ac */ /* 0x000e220008000800 */
[C---:B------:R-:W-:Y:S01]  /*c530*/  LEA.HI.X.SX32 R69, R74.reuse, R2, 0x1, P6 ;  /* 0x000000024a457211 */ /* 0x040fe200030f0eff */
[----:B------:R-:W-:Y:S01]  /*c540*/  VIADD R74, R74, UR5 ;  /* 0x000000054a4a7c36 */ /* 0x000fe20008000000 */
[----:B------:R-:W-:Y:S01]  /*c550*/  SHF.R.S32.HI R77, RZ, 0x8, R77 ;  /* 0x00000008ff4d7819 */ /* 0x000fe2000001144d */
[----:B------:R-:W4:Y:S02]  /*c560*/  LDCU UR4, c[0x0][0x39c] ;  /* 0x00007380ff0477ac */ /* 0x000f240008000800 */
[----:B---3--:R-:W-:-:S02]  /*c570*/  VIADD R75, R74, UR5 ;  /* 0x000000054a4b7c36 */ /* 0x008fc40008000000 */
[----:B------:R3:W-:Y:S01]  /*c580*/  @P3 STG.E.U8 desc[UR22][R68.64], R77 ;  /* 0x0000004d44003986 */ /* 0x0007e2000c101116 */
[CC--:B------:R-:W-:Y:S02]  /*c590*/  IADD3 R70, P3, PT, R74.reuse, R3.reuse, RZ ;  /* 0x000000034a467210 */ /* 0x0c0fe40007f7e0ff */
[----:B--2---:R-:W-:Y:S02]  /*c5a0*/  PRMT R73, R83, 0x9910, RZ ;  /* 0x0000991053497816 */ /* 0x004fe400000000ff */
[-C--:B------:R-:W-:Y:S02]  /*c5b0*/  LEA.HI.X.SX32 R71, R74, R2.reuse, 0x1, P3 ;  /* 0x000000024a477211 */ /* 0x080fe400018f0eff */
[C---:B------:R-:W-:Y:S01]  /*c5c0*/  IADD3 R72, P3, PT, R75.reuse, R3, RZ ;  /* 0x000000034b487210 */ /* 0x040fe20007f7e0ff */
[----:B------:R-:W-:Y:S01]  /*c5d0*/  IMAD.MOV.U32 R74, RZ, RZ, R73 ;  /* 0x000000ffff4a7224 */ /* 0x000fe200078e0049 */
[----:B-1----:R-:W-:Y:S01]  /*c5e0*/  ISETP.LT.AND P6, PT, R76, UR7, !P0 ;  /* 0x000000074c007c0c */ /* 0x002fe2000c7c1270 */
[----:B------:R-:W1:Y:S01]  /*c5f0*/  LDCU UR7, c[0x0][0x39c] ;  /* 0x00007380ff0777ac */ /* 0x000e620008000800 */
[C---:B------:R-:W-:Y:S01]  /*c600*/  LEA.HI.X.SX32 R73, R75.reuse, R2, 0x1, P3 ;  /* 0x000000024b497211 */ /* 0x040fe200018f0eff */
[----:B------:R-:W-:Y:S01]  /*c610*/  VIADD R75, R75, UR5 ;  /* 0x000000054b4b7c36 */ /* 0x000fe20008000000 */
[----:B---3--:R-:W-:Y:S01]  /*c620*/  SHF.R.S32.HI R77, RZ, 0x8, R74 ;  /* 0x00000008ff4d7819 */ /* 0x008fe2000001144a */
[----:B------:R2:W-:Y:S01]  /*c630*/  @P1 STG.E.U8 desc[UR22][R70.64], R83 ;  /* 0x0000005346001986 */ /* 0x0005e2000c101116 */
[----:B------:R-:W-:-:S02]  /*c640*/  VIADD R69, R0, 0x94 ;  /* 0x0000009400457836 */ /* 0x000fc40000000000 */
[C---:B------:R-:W-:Y:S01]  /*c650*/  VIADD R76, R0.reuse, 0x93 ;  /* 0x00000093004c7836 */ /* 0x040fe20000000000 */
[----:B------:R3:W-:Y:S01]  /*c660*/  @P5 STG.E.U8 desc[UR22][R72.64], R77 ;  /* 0x0000004d48005986 */ /* 0x0007e2000c101116 */
[-C--:B------:R-:W-:Y:S02]  /*c670*/  IADD3 R68, P5, PT, R75, R3.reuse, RZ ;  /* 0x000000034b447210 */ /* 0x080fe40007fbe0ff */
[----:B------:R-:W-:Y:S02]  /*c680*/  F2FP.SATFINITE.E5M2.F32.PACK_AB_MERGE_C R85, R85, R84, RZ ;  /* 0x000000545555723e */ /* 0x000fe400048060ff */
[----:B0-----:R-:W-:Y:S01]  /*c690*/  ISETP.LT.AND P3, PT, R69, UR6, !P0 ;  /* 0x0000000645007c0c */ /* 0x001fe2000c761270 */
[----:B------:R-:W-:Y:S01]  /*c6a0*/  VIADD R74, R0, 0x95 ;  /* 0x00000095004a7836 */ /* 0x000fe20000000000 */
[----:B----4-:R-:W-:Y:S01]  /*c6b0*/  ISETP.LT.AND P1, PT, R76, UR4, !P0 ;  /* 0x000000044c007c0c */ /* 0x010fe2000c721270 */
[----:B------:R-:W0:Y:S01]  /*c6c0*/  LDCU UR4, c[0x0][0x39c] ;  /* 0x00007380ff0477ac */ /* 0x000e220008000800 */
[C---:B------:R-:W-:Y:S01]  /*c6d0*/  LEA.HI.X.SX32 R69, R75.reuse, R2, 0x1, P5 ;  /* 0x000000024b457211 */ /* 0x040fe200028f0eff */
[----:B------:R-:W-:Y:S01]  /*c6e0*/  VIADD R75, R75, UR5 ;  /* 0x000000054b4b7c36 */ /* 0x000fe20008000000 */
[----:B--2---:R-:W-:Y:S01]  /*c6f0*/  PRMT R71, R85, 0x9910, RZ ;  /* 0x0000991055477816 */ /* 0x004fe200000000ff */
[----:B------:R-:W2:Y:S01]  /*c700*/  LDCU UR6, c[0x0][0x39c] ;  /* 0x00007380ff0677ac */ /* 0x000ea20008000800 */
[----:B-1----:R-:W-:Y:S01]  /*c710*/  ISETP.LT.AND P5, PT, R74, UR7, !P0 ;  /* 0x000000074a007c0c */ /* 0x002fe2000c7a1270 */
        /* <DEDUP_REMOVED lines=13> */
[----:B0-----:R-:W-:Y:S01]  /*c7f0*/  ISETP.LT.AND P2, PT, R76, UR4, !P0 ;  /* 0x000000044c007c0c */ /* 0x001fe2000c741270 */
[----:B------:R-:W0:Y:S01]  /*c800*/  LDCU UR4, c[0x0][0x39c] ;  /* 0x00007380ff0477ac */ /* 0x000e220008000800 */
[----:B------:R-:W-:Y:S02]  /*c810*/  PRMT R77, R87, 0x9910, RZ ;  /* 0x00009910574d7816 */ /* 0x000fe400000000ff */
[C---:B-1----:R-:W-:Y:S02]  /*c820*/  IADD3 R68, P4, PT, R74.reuse, R3, RZ ;  /* 0x000000034a447210 */ /* 0x042fe40007f9e0ff */
        /* <DEDUP_REMOVED lines=9> */
[----:B--2---:R-:W-:Y:S01]  /*c8c0*/  ISETP.LT.AND P4, PT, R76, UR6, !P0 ;  /* 0x000000064c007c0c */ /* 0x004fe2000c781270 */
[----:B------:R-:W2:Y:S01]  /*c8d0*/  LDCU UR6, c[0x0][0x39c] ;  /* 0x00007380ff0677ac */ /* 0x000ea20008000800 */
[----:B------:R-:W-:Y:S01]  /*c8e0*/  PRMT R76, R89, 0x9910, RZ ;  /* 0x00009910594c7816 */ /* 0x000fe200000000ff */
[----:B-1----:R-:W-:Y:S01]  /*c8f0*/  VIADD R72, R0, 0x98 ;  /* 0x0000009800487836 */ /* 0x002fe20000000000 */
[----:B------:R-:W-:Y:S01]  /*c900*/  LEA.HI.X.SX32 R71, R74, R2, 0x1, P1 ;  /* 0x000000024a477211 */ /* 0x000fe200008f0eff */
[----:B------:R-:W-:-:S03]  /*c910*/  VIADD R73, R0, 0x99 ;  /* 0x0000009900497836 */ /* 0x000fc60000000000 */
[----:B0-----:R-:W-:Y:S01]  /*c920*/  ISETP.LT.AND P1, PT, R72, UR4, !P0 ;  /* 0x0000000448007c0c */ /* 0x001fe2000c721270 */
[----:B------:R-:W-:Y:S01]  /*c930*/  IMAD.MOV.U32 R74, RZ, RZ, R76 ;  /* 0x000000ffff4a7224 */ /* 0x000fe200078e004c */
[-C--:B------:R-:W-:Y:S01]  /*c940*/  IADD3 R72, P6, PT, R75, R3.reuse, RZ ;  /* 0x000000034b487210 */ /* 0x080fe20007fde0ff */
[----:B------:R0:W-:Y:S01]  /*c950*/  @P3 STG.E.U8 desc[UR22][R70.64], R89 ;  /* 0x0000005946003986 */ /* 0x0001e2000c101116 */
[----:B---3--:R-:W-:Y:S01]  /*c960*/  ISETP.LT.AND P3, PT, R73, UR7, !P0 ;  /* 0x0000000749007c0c */ /* 0x008fe2000c761270 */
[----:B------:R-:W1:Y:S01]  /*c970*/  LDCU UR4, c[0x0][0x39c] ;  /* 0x00007380ff0477ac */ /* 0x000e620008000800 */
        /* <DEDUP_REMOVED lines=8> */
[----:B--2---:R-:W-:Y:S01]  /*ca00*/  ISETP.LT.AND P5, PT, R69, UR6, !P0 ;  /* 0x0000000645007c0c */ /* 0x004fe2000c7a1270 */
[C---:B0-----:R-:W-:Y:S01]  /*ca10*/  VIADD R71, R0.reuse, 0x9b ;  /* 0x0000009b00477836 */ /* 0x041fe20000000000 */
[CC--:B------:R-:W-:Y:S01]  /*ca20*/  LEA.HI.X.SX32 R69, R75.reuse, R2.reuse, 0x1, P6 ;  /* 0x000000024b457211 */ /* 0x0c0fe200030f0eff */
[----:B------:R-:W-:Y:S01]  /*ca30*/  VIADD R75, R75, UR5 ;  /* 0x000000054b4b7c36 */ /* 0x000fe20008000000 */
[----:B------:R-:W-:Y:S01]  /*ca40*/  PRMT R74, R91, 0x9910, RZ ;  /* 0x000099105b4a7816 */ /* 0x000fe200000000ff */
[----:B------:R-:W0:Y:S03]  /*ca50*/  LDCU UR6, c[0x0][0x39c] ;  /* 0x00007380ff0677ac */ /* 0x000e260008000800 */
[-C--:B------:R-:W-:Y:S01]  /*ca60*/  IADD3 R70, P6, PT, R75, R3.reuse, RZ ;  /* 0x000000034b467210 */ /* 0x080fe20007fde0ff */
[----:B------:R2:W-:Y:S01]  /*ca70*/  @P2 STG.E.U8 desc[UR22][R68.64], R91 ;  /* 0x0000005b44002986 */ /* 0x0005e2000c101116 */
[----:B----4-:R-:W-:Y:S01]  /*ca80*/  IMAD.MOV.U32 R72, RZ, RZ, R74 ;  /* 0x000000ffff487224 */ /* 0x010fe200078e004a */
[----:B-1----:R-:W-:Y:S01]  /*ca90*/  ISETP.LT.AND P2, PT, R71, UR4, !P0 ;  /* 0x0000000447007c0c */ /* 0x002fe2000c741270 */
[C---:B------:R-:W-:Y:S01]  /*caa0*/  VIADD R74, R75.reuse, UR5 ;  /* 0x000000054b4a7c36 */ /* 0x040fe20008000000 */
[----:B------:R-:W-:Y:S01]  /*cab0*/  LEA.HI.X.SX32 R71, R75, R2, 0x1, P6 ;  /* 0x000000024b477211 */ /* 0x000fe200030f0eff */
[----:B------:R-:W-:Y:S01]  /*cac0*/  VIADD R73, R0, 0x9c ;  /* 0x0000009c00497836 */ /* 0x000fe20000000000 */
[----:B------:R-:W-:Y:S01]  /*cad0*/  SHF.R.S32.HI R75, RZ, 0x8, R72 ;  /* 0x00000008ff4b7819 */ /* 0x000fe20000011448 */
[----:B------:R-:W1:Y:S01]  /*cae0*/  LDCU UR4, c[0x0][0x39c] ;  /* 0x00007380ff0477ac */ /* 0x000e620008000800 */
        /* <DEDUP_REMOVED lines=9> */
[C---:B--2---:R-:W-:Y:S01]  /*cb80*/  IADD3 R68, P1, PT, R74.reuse, R3, RZ ;  /* 0x000000034a447210 */ /* 0x044fe20007f3e0ff */
        /* <DEDUP_REMOVED lines=8> */
[----:B-1----:R-:W-:Y:S01]  /*cc10*/  ISETP.LT.AND P1, PT, R74, UR4, !P0 ;  /* 0x000000044a007c0c */ /* 0x002fe2000c721270 */
        /* <DEDUP_REMOVED lines=235> */
[-C--:B------:R-:W-:Y:S01]  /*dad0*/  IADD3 R70, P4, PT, R75, R3.reuse, RZ ;  /* 0x000000034b467210 */ /* 0x080fe20007f9e0ff */
[----:B--2---:R-:W-:Y:S01]  /*dae0*/  IMAD.MOV.U32 R72, RZ, RZ, R71 ;  /* 0x000000ffff487224 */ /* 0x004fe200078e0047 */
[----:B------:R-:W-:Y:S01]  /*daf0*/  F2FP.SATFINITE.E5M2.F32.PACK_AB_MERGE_C R123, R123, R122, RZ ;  /* 0x0000007a7b7b723e */ /* 0x000fe200048060ff */
[C---:B------:R-:W-:Y:S01]  /*db00*/  VIADD R74, R75.reuse, UR5 ;  /* 0x000000054b4a7c36 */ /* 0x040fe20008000000 */
[----:B------:R-:W-:Y:S01]  /*db10*/  LEA.HI.X.SX32 R71, R75, R2, 0x1, P4 ;  /* 0x000000024b477211 */ /* 0x000fe200020f0eff */
[----:B------:R-:W-:Y:S01]  /*db20*/  VIADD R76, R0, 0xba ;  /* 0x000000ba004c7836 */ /* 0x000fe20000000000 */
[----:B------:R-:W-:Y:S01]  /*db30*/  SHF.R.S32.HI R75, RZ, 0x8, R72 ;  /* 0x00000008ff4b7819 */ /* 0x000fe20000011448 */
[----:B------:R-:W2:Y:S01]  /*db40*/  LDCU UR7, c[0x0][0x39c] ;  /* 0x00007380ff0777ac */ /* 0x000ea20008000800 */
[----:B------:R-:W-:-:S04]  /*db50*/  IADD3 R72, P4, PT, R74, R3, RZ ;  /* 0x000000034a487210 */ /* 0x000fc80007f9e0ff */
[CC--:B------:R-:W-:Y:S01]  /*db60*/  LEA.HI.X.SX32 R73, R74.reuse, R2.reuse, 0x1, P4 ;  /* 0x000000024a497211 */ /* 0x0c0fe200020f0eff */
[----:B------:R-:W-:Y:S01]  /*db70*/  VIADD R74, R74, UR5 ;  /* 0x000000054a4a7c36 */ /* 0x000fe20008000000 */
[----:B------:R4:W-:Y:S01]  /*db80*/  @P2 STG.E.U8 desc[UR22][R70.64], R75 ;  /* 0x0000004b46002986 */ /* 0x0009e2000c101116 */
[----:B---3--:R-:W-:Y:S01]  /*db90*/  ISETP.LT.AND P2, PT, R76, UR4, !P0 ;  /* 0x000000044c007c0c */ /* 0x008fe2000c741270 */
[----:B------:R-:W3:Y:S01]  /*dba0*/  LDCU UR4, c[0x0][0x39c] ;  /* 0x00007380ff0477ac */ /* 0x000ee20008000800 */
        /* <DEDUP_REMOVED lines=14> */
[----:B-1----:R-:W-:Y:S01]  /*dc90*/  VIADD R72, R0, 0xbc ;  /* 0x000000bc00487836 */ /* 0x002fe20000000000 */
[----:B------:R-:W-:Y:S01]  /*dca0*/  LEA.HI.X.SX32 R71, R74, R2, 0x1, P1 ;  /* 0x000000024a477211 */ /* 0x000fe200008f0eff */
[----:B------:R-:W-:-:S03]  /*dcb0*/  VIADD R73, R0, 0xbd ;  /* 0x000000bd00497836 */ /* 0x000fc60000000000 */
[----:B---3--:R-:W-:Y:S01]  /*dcc0*/  ISETP.LT.AND P1, PT, R72, UR4, !P0 ;  /* 0x0000000448007c0c */ /* 0x008fe2000c721270 */
[----:B------:R-:W-:Y:S01]  /*dcd0*/  IMAD.MOV.U32 R74, RZ, RZ, R76 ;  /* 0x000000ffff4a7224 */ /* 0x000fe200078e004c */
[-C--:B------:R-:W-:Y:S01]  /*dce0*/  IADD3 R72, P6, PT, R75, R3.reuse, RZ ;  /* 0x000000034b487210 */ /* 0x080fe20007fde0ff */
[----:B------:R1:W-:Y:S01]  /*dcf0*/  @P3 STG.E.U8 desc[UR22][R70.64], R125 ;  /* 0x0000007d46003986 */ /* 0x0003e2000c101116 */
[----:B--2---:R-:W-:Y:S01]  /*dd00*/  ISETP.LT.AND P3, PT, R73, UR7, !P0 ;  /* 0x0000000749007c0c */ /* 0x004fe2000c761270 */
        /* <DEDUP_REMOVED lines=66> */
[----:B------:R-:W-:Y:S01]  /*e130*/  PRMT R5, R77, 0x9910, RZ ;  /* 0x000099104d057816 */ /* 0x000fe200000000ff */
[----:B------:R4:W-:Y:S01]  /*e140*/  @P4 STG.E.U8 desc[UR22][R68.64], R77 ;  /* 0x0000004d44004986 */ /* 0x0009e2000c101116 */
[----:B0-----:R-:W-:Y:S01]  /*e150*/  ISETP.LT.AND P3, PT, R78, UR6, !P0 ;  /* 0x000000064e007c0c */ /* 0x001fe2000c761270 */
[----:B------:R-:W0:Y:S01]  /*e160*/  LDCU UR6, c[0x0][0x39c] ;  /* 0x00007380ff0677ac */ /* 0x000e220008000800 */
[C---:B------:R-:W-:Y:S01]  /*e170*/  IADD3 R4, P4, PT, R74.reuse, R3, RZ ;  /* 0x000000034a047210 */ /* 0x040fe20007f9e0ff */
[C---:B--2---:R-:W-:Y:S02]  /*e180*/  VIADD R72, R74.reuse, UR5 ;  /* 0x000000054a487c36 */ /* 0x044fe40008000000 */
[----:B------:R-:W-:Y:S01]  /*e190*/  IMAD.MOV.U32 R73, RZ, RZ, R5 ;  /* 0x000000ffff497224 */ /* 0x000fe200078e0005 */
[----:B------:R-:W-:-:S02]  /*e1a0*/  LEA.HI.X.SX32 R5, R74, R2, 0x1, P4 ;  /* 0x000000024a057211 */ /* 0x000fc400020f0eff */
[-C--:B------:R-:W-:Y:S02]  /*e1b0*/  IADD3 R70, P4, PT, R72, R3.reuse, RZ ;  /* 0x0000000348467210 */ /* 0x080fe40007f9e0ff */
[----:B------:R-:W-:Y:S01]  /*e1c0*/  F2FP.SATFINITE.E5M2.F32.PACK_AB_MERGE_C R75, R7, R6, RZ ;  /* 0x00000006074b723e */ /* 0x000fe200048060ff */
[----:B------:R-:W-:Y:S01]  /*e1d0*/  VIADD R6, R0, 0xc6 ;  /* 0x000000c600067836 */ /* 0x000fe20000000000 */
[----:B------:R-:W-:Y:S02]  /*e1e0*/  SHF.R.S32.HI R73, RZ, 0x8, R73 ;  /* 0x00000008ff497819 */ /* 0x000fe40000011449 */
[CC--:B------:R-:W-:Y:S01]  /*e1f0*/  LEA.HI.X.SX32 R71, R72.reuse, R2.reuse, 0x1, P4 ;  /* 0x0000000248477211 */ /* 0x0c0fe200020f0eff */
[----:B------:R-:W-:Y:S01]  /*e200*/  VIADD R72, R72, UR5 ;  /* 0x0000000548487c36 */ /* 0x000fe20008000000 */
[----:B-1----:R-:W-:Y:S01]  /*e210*/  ISETP.LT.AND P4, PT, R6, UR4, !P0 ;  /* 0x0000000406007c0c */ /* 0x002fe2000c781270 */
[C---:B------:R-:W-:Y:S01]  /*e220*/  VIADD R7, R0.reuse, 0xc7 ;  /* 0x000000c700077836 */ /* 0x040fe20000000000 */
[----:B------:R1:W-:Y:S01]  /*e230*/  @P6 STG.E.U8 desc[UR22][R4.64], R73 ;  /* 0x0000004904006986 */ /* 0x0003e2000c101116 */
[----:B----4-:R-:W-:Y:S01]  /*e240*/  PRMT R69, R75, 0x9910, RZ ;  /* 0x000099104b457816 */ /* 0x010fe200000000ff */
[----:B------:R-:W-:Y:S01]  /*e250*/  VIADD R68, R0, 0xc8 ;  /* 0x000000c800447836 */ /* 0x000fe20000000000 */
[C---:B------:R-:W-:Y:S01]  /*e260*/  IADD3 R6, P6, PT, R72.reuse, R3, RZ ;  /* 0x0000000348067210 */ /* 0x040fe20007fde0ff */
[----:B------:R2:W-:Y:S01]  /*e270*/  @P1 STG.E.U8 desc[UR22][R70.64], R75 ;  /* 0x0000004b46001986 */ /* 0x0005e2000c101116 */
[----:B0-----:R-:W-:Y:S01]  /*e280*/  ISETP.LT.AND P1, PT, R7, UR6, !P0 ;  /* 0x0000000607007c0c */ /* 0x001fe2000c721270 */
[----:B------:R-:W0:Y:S01]  /*e290*/  LDCU UR4, c[0x0][0x39c] ;  /* 0x00007380ff0477ac */ /* 0x000e220008000800 */
[C---:B------:R-:W-:Y:S01]  /*e2a0*/  LEA.HI.X.SX32 R7, R72.reuse, R2, 0x1, P6 ;  /* 0x0000000248077211 */ /* 0x040fe200030f0eff */
[----:B------:R-:W-:Y:S01]  /*e2b0*/  VIADD R72, R72, UR5 ;  /* 0x0000000548487c36 */ /* 0x000fe20008000000 */
[----:B------:R-:W-:Y:S01]  /*e2c0*/  SHF.R.S32.HI R69, RZ, 0x8, R69 ;  /* 0x00000008ff457819 */ /* 0x000fe20000011445 */
[----:B------:R-:W4:Y:S01]  /*e2d0*/  LDCU UR6, c[0x0][0x39c] ;  /* 0x00007380ff0677ac */ /* 0x000f220008000800 */
[----:B---3--:R-:W-:Y:S01]  /*e2e0*/  ISETP.LT.AND P6, PT, R68, UR7, !P0 ;  /* 0x0000000744007c0c */ /* 0x008fe2000c7c1270 */
[----:B------:R-:W-:-:S02]  /*e2f0*/  VIADD R68, R72, UR5 ;  /* 0x0000000548447c36 */ /* 0x000fc40008000000 */
[----:B------:R3:W-:Y:S01]  /*e300*/  @P3 STG.E.U8 desc[UR22][R6.64], R69 ;  /* 0x0000004506003986 */ /* 0x0007e2000c101116 */
[CC--:B-1----:R-:W-:Y:S01]  /*e310*/  IADD3 R4, P3, PT, R72.reuse, R3.reuse, RZ ;  /* 0x0000000348047210 */ /* 0x0c2fe20007f7e0ff */
[----:B------:R-:W1:Y:S01]  /*e320*/  LDCU UR7, c[0x0][0x39c] ;  /* 0x00007380ff0777ac */ /* 0x000e620008000800 */
[----:B--2---:R-:W-:Y:S02]  /*e330*/  F2FP.SATFINITE.E5M2.F32.PACK_AB_MERGE_C R71, R9, R8, RZ ;  /* 0x000000080947723e */ /* 0x004fe400048060ff */
[----:B------:R-:W-:Y:S02]  /*e340*/  LEA.HI.X.SX32 R5, R72, R2, 0x1, P3 ;  /* 0x0000000248057211 */ /* 0x000fe400018f0eff */
[----:B------:R-:W-:Y:S02]  /*e350*/  PRMT R70, R71, 0x9910, RZ ;  /* 0x0000991047467816 */ /* 0x000fe400000000ff */
[----:B------:R-:W-:Y:S02]  /*e360*/  IADD3 R8, P3, PT, R68, R3, RZ ;  /* 0x0000000344087210 */ /* 0x000fe40007f7e0ff */
[----:B---3--:R-:W-:-:S02]  /*e370*/  SHF.R.S32.HI R69, RZ, 0x8, R70 ;  /* 0x00000008ff457819 */ /* 0x008fc40000011446 */
[C---:B------:R-:W-:Y:S01]  /*e380*/  LEA.HI.X.SX32 R9, R68.reuse, R2, 0x1, P3 ;  /* 0x0000000244097211 */ /* 0x040fe200018f0eff */
[----:B------:R-:W-:Y:S01]  /*e390*/  VIADD R68, R68, UR5 ;  /* 0x0000000544447c36 */ /* 0x000fe20008000000 */
[----:B------:R2:W-:Y:S01]  /*e3a0*/  @P2 STG.E.U8 desc[UR22][R4.64], R71 ;  /* 0x0000004704002986 */ /* 0x0005e2000c101116 */
[C---:B------:R-:W-:Y:S02]  /*e3b0*/  VIADD R72, R0.reuse, 0xc9 ;  /* 0x000000c900487836 */ /* 0x040fe40000000000 */
[----:B------:R-:W-:Y:S01]  /*e3c0*/  VIADD R7, R0, 0xca ;  /* 0x000000ca00077836 */ /* 0x000fe20000000000 */
[----:B------:R3:W-:Y:S01]  /*e3d0*/  @P5 STG.E.U8 desc[UR22][R8.64], R69 ;  /* 0x0000004508005986 */ /* 0x0007e2000c101116 */
[----:B------:R-:W-:Y:S02]  /*e3e0*/  IADD3 R6, P5, PT, R68, R3, RZ ;  /* 0x0000000344067210 */ /* 0x000fe40007fbe0ff */
[----:B0-----:R-:W-:Y:S01]  /*e3f0*/  ISETP.LT.AND P2, PT, R72, UR4, !P0 ;  /* 0x0000000448007c0c */ /* 0x001fe2000c741270 */
[----:B------:R-:W0:Y:S01]  /*e400*/  LDCU UR4, c[0x0][0x39c] ;  /* 0x00007380ff0477ac */ /* 0x000e220008000800 */
[----:B----4-:R-:W-:-:S02]  /*e410*/  ISETP.LT.AND P3, PT, R7, UR6, !P0 ;  /* 0x0000000607007c0c */ /* 0x010fc4000c761270 */
[----:B------:R-:W-:Y:S01]  /*e420*/  F2FP.SATFINITE.E5M2.F32.PACK_AB_MERGE_C R73, R11, R10, RZ ;  /* 0x0000000a0b49723e */ /* 0x000fe200048060ff */
[----:B------:R-:W4:Y:S01]  /*e430*/  LDCU UR6, c[0x0][0x39c] ;  /* 0x00007380ff0677ac */ /* 0x000f220008000800 */
[C---:B------:R-:W-:Y:S01]  /*e440*/  LEA.HI.X.SX32 R7, R68.reuse, R2, 0x1, P5 ;  /* 0x0000000244077211 */ /* 0x040fe200028f0eff */
[----:B------:R-:W-:Y:S01]  /*e450*/  VIADD R68, R68, UR5 ;  /* 0x0000000544447c36 */ /* 0x000fe20008000000 */
[----:B------:R-:W-:-:S03]  /*e460*/  PRMT R11, R73, 0x9910, RZ ;  /* 0x00009910490b7816 */ /* 0x000fc600000000ff */
[----:B------:R5:W-:Y:S01]  /*e470*/  @P4 STG.E.U8 desc[UR22][R6.64], R73 ;  /* 0x0000004906004986 */ /* 0x000be2000c101116 */
[CC--:B--2---:R-:W-:Y:S01]  /*e480*/  IADD3 R4, P4, PT, R68.reuse, R3.reuse, RZ ;  /* 0x0000000344047210 */ /* 0x0c4fe20007f9e0ff */
[C---:B------:R-:W-:Y:S01]  /*e490*/  VIADD R10, R68.reuse, UR5 ;  /* 0x00000005440a7c36 */ /* 0x040fe20008000000 */
[----:B------:R-:W-:Y:S02]  /*e4a0*/  SHF.R.S32.HI R11, RZ, 0x8, R11 ;  /* 0x00000008ff0b7819 */ /* 0x000fe4000001140b */
[----:B------:R-:W-:Y:S02]  /*e4b0*/  LEA.HI.X.SX32 R5, R68, R2, 0x1, P4 ;  /* 0x0000000244057211 */ /* 0x000fe400020f0eff */
[----:B---3--:R-:W-:Y:S02]  /*e4c0*/  IADD3 R8, P4, PT, R10, R3, RZ ;  /* 0x000000030a087210 */ /* 0x008fe40007f9e0ff */
[----:B------:R-:W-:Y:S01]  /*e4d0*/  F2FP.SATFINITE.E5M2.F32.PACK_AB_MERGE_C R69, R13, R12, RZ ;  /* 0x0000000c0d45723e */ /* 0x000fe200048060ff */
[----:B------:R-:W-:Y:S01]  /*e4e0*/  VIADD R12, R0, 0xcc ;  /* 0x000000cc000c7836 */ /* 0x000fe20000000000 */
[C---:B------:R-:W-:Y:S01]  /*e4f0*/  LEA.HI.X.SX32 R9, R10.reuse, R2, 0x1, P4 ;  /* 0x000000020a097211 */ /* 0x040fe200020f0eff */
[----:B------:R-:W-:Y:S01]  /*e500*/  VIADD R10, R10, UR5 ;  /* 0x000000050a0a7c36 */ /* 0x000fe20008000000 */
[----:B------:R2:W-:Y:S01]  /*e510*/  @P1 STG.E.U8 desc[UR22][R4.64], R11 ;  /* 0x0000000b04001986 */ /* 0x0005e2000c101116 */
[----:B------:R-:W-:Y:S01]  /*e520*/  VIADD R70, R0, 0xcb ;  /* 0x000000cb00467836 */ /* 0x000fe20000000000 */
[----:B0-----:R-:W-:Y:S01]  /*e530*/  ISETP.LT.AND P1, PT, R12, UR4, !P0 ;  /* 0x000000040c007c0c */ /* 0x001fe2000c721270 */
[----:B------:R-:W0:Y:S01]  /*e540*/  LDCU UR4, c[0x0][0x39c] ;  /* 0x00007380ff0477ac */ /* 0x000e220008000800 */
[----:B------:R-:W-:-:S02]  /*e550*/  PRMT R13, R69, 0x9910, RZ ;  /* 0x00009910450d7816 */ /* 0x000fc400000000ff */
[----:B-----5:R-:W-:Y:S02]  /*e560*/  IADD3 R6, P4, PT, R10, R3, RZ ;  /* 0x000000030a067210 */ /* 0x020fe40007f9e0ff */
[----:B-1----:R-:W-:Y:S01]  /*e570*/  ISETP.LT.AND P5, PT, R70, UR7, !P0 ;  /* 0x0000000746007c0c */ /* 0x002fe2000c7a1270 */
[----:B------:R-:W1:Y:S01]  /*e580*/  LDCU UR7, c[0x0][0x39c] ;  /* 0x00007380ff0777ac */ /* 0x000e620008000800 */
[C---:B------:R-:W-:Y:S01]  /*e590*/  LEA.HI.X.SX32 R7, R10.reuse, R2, 0x1, P4 ;  /* 0x000000020a077211 */ /* 0x040fe200020f0eff */
[----:B------:R-:W-:Y:S01]  /*e5a0*/  VIADD R10, R10, UR5 ;  /* 0x000000050a0a7c36 */ /* 0x000fe20008000000 */
[----:B------:R-:W-:Y:S01]  /*e5b0*/  SHF.R.S32.HI R13, RZ, 0x8, R13 ;  /* 0x00000008ff0d7819 */ /* 0x000fe2000001140d */
[----:B------:R-:W-:Y:S01]  /*e5c0*/  VIADD R12, R0, 0xcd ;  /* 0x000000cd000c7836 */ /* 0x000fe20000000000 */
[----:B------:R3:W-:Y:S01]  /*e5d0*/  @P6 STG.E.U8 desc[UR22][R8.64], R69 ;  /* 0x0000004508006986 */ /* 0x0007e2000c101116 */
[----:B------:R-:W-:-:S03]  /*e5e0*/  F2FP.SATFINITE.E5M2.F32.PACK_AB_MERGE_C R15, R15, R14, RZ ;  /* 0x0000000e0f0f723e */ /* 0x000fc600048060ff */
[----:B------:R5:W-:Y:S01]  /*e5f0*/  @P2 STG.E.U8 desc[UR22][R6.64], R13 ;  /* 0x0000000d06002986 */ /* 0x000be2000c101116 */
[C---:B--2---:R-:W-:Y:S01]  /*e600*/  IADD3 R4, P2, PT, R10.reuse, R3, RZ ;  /* 0x000000030a047210 */ /* 0x044fe20007f5e0ff */
[----:B------:R-:W-:Y:S01]  /*e610*/  VIADD R11, R10, UR5 ;  /* 0x000000050a0b7c36 */ /* 0x000fe20008000000 */
[----:B----4-:R-:W-:Y:S01]  /*e620*/  ISETP.LT.AND P4, PT, R12, UR6, !P0 ;  /* 0x000000060c007c0c */ /* 0x010fe2000c781270 */
[----:B------:R-:W2:Y:S01]  /*e630*/  LDCU UR6, c[0x0][0x39c] ;  /* 0x00007380ff0677ac */ /* 0x000ea20008000800 */
[----:B------:R-:W-:Y:S01]  /*e640*/  PRMT R12, R15, 0x9910, RZ ;  /* 0x000099100f0c7816 */ /* 0x000fe200000000ff */
[----:B---3--:R-:W-:Y:S01]  /*e650*/  VIADD R8, R0, 0xce ;  /* 0x000000ce00087836 */ /* 0x008fe20000000000 */
[----:B------:R-:W-:Y:S01]  /*e660*/  LEA.HI.X.SX32 R5, R10, R2, 0x1, P2 ;  /* 0x000000020a057211 */ /* 0x000fe200010f0eff */
[----:B------:R-:W-:-:S03]  /*e670*/  VIADD R9, R0, 0xcf ;  /* 0x000000cf00097836 */ /* 0x000fc60000000000 */
[----:B0-----:R-:W-:Y:S01]  /*e680*/  ISETP.LT.AND P2, PT, R8, UR4, !P0 ;  /* 0x0000000408007c0c */ /* 0x001fe2000c741270 */
[----:B------:R-:W-:Y:S01]  /*e690*/  IMAD.MOV.U32 R10, RZ, RZ, R12 ;  /* 0x000000ffff0a7224 */ /* 0x000fe200078e000c */
[-C--:B------:R-:W-:Y:S01]  /*e6a0*/  IADD3 R8, P6, PT, R11, R3.reuse, RZ ;  /* 0x000000030b087210 */ /* 0x080fe20007fde0ff */
[----:B------:R0:W-:Y:S01]  /*e6b0*/  @P3 STG.E.U8 desc[UR22][R4.64], R15 ;  /* 0x0000000f04003986 */ /* 0x0001e2000c101116 */
[----:B-1----:R-:W-:Y:S01]  /*e6c0*/  ISETP.LT.AND P3, PT, R9, UR7, !P0 ;  /* 0x0000000709007c0c */ /* 0x002fe2000c761270 */
        /* <DEDUP_REMOVED lines=341> */
[----:B------:R-:W-:Y:S02]  /*fc20*/  F2FP.SATFINITE.E5M2.F32.PACK_AB_MERGE_C R55, R55, R54, RZ ;  /* 0x000000363737723e */ /* 0x000fe400048060ff */
[----:B------:R-:W-:Y:S01]  /*fc30*/  F2FP.SATFINITE.E5M2.F32.PACK_AB_MERGE_C R57, R57, R56, RZ ;  /* 0x000000383939723e */ /* 0x000fe200048060ff */
[----:B------:R-:W-:Y:S01]  /*fc40*/  VIADD R12, R0, 0xf7 ;  /* 0x000000f7000c7836 */ /* 0x000fe20000000000 */
[C---:B------:R-:W-:Y:S01]  /*fc50*/  LEA.HI.X.SX32 R9, R10.reuse, R2, 0x1, P6 ;  /* 0x000000020a097211 */ /* 0x040fe200030f0eff */
[----:B------:R-:W-:Y:S01]  /*fc60*/  VIADD R10, R10, UR5 ;  /* 0x000000050a0a7c36 */ /* 0x000fe20008000000 */
[----:B------:R-:W-:Y:S01]  /*fc70*/  F2FP.SATFINITE.E5M2.F32.PACK_AB_MERGE_C R59, R59, R58, RZ ;  /* 0x0000003a3b3b723e */ /* 0x000fe200048060ff */
[----:B------:R-:W3:Y:S02]  /*fc80*/  LDCU UR7, c[0x0][0x39c] ;  /* 0x00007380ff0777ac */ /* 0x000ee40008000800 */
[----:B------:R5:W-:Y:S01]  /*fc90*/  @P2 STG.E.U8 desc[UR22][R8.64], R55 ;  /* 0x0000003708002986 */ /* 0x000be2000c101116 */
[C---:B-1----:R-:W-:Y:S01]  /*fca0*/  IADD3 R6, P2, PT, R10.reuse, R3, RZ ;  /* 0x000000030a067210 */ /* 0x042fe20007f5e0ff */
[----:B----4-:R-:W-:Y:S01]  /*fcb0*/  VIADD R11, R10, UR5 ;  /* 0x000000050a0b7c36 */ /* 0x010fe20008000000 */
[----:B------:R-:W-:-:S02]  /*fcc0*/  PRMT R13, R55, 0x9910, RZ ;  /* 0x00009910370d7816 */ /* 0x000fc400000000ff */
[-C--:B------:R-:W-:Y:S02]  /*fcd0*/  LEA.HI.X.SX32 R7, R10, R2.reuse, 0x1, P2 ;  /* 0x000000020a077211 */ /* 0x080fe400010f0eff */
[C---:B------:R-:W-:Y:S01]  /*fce0*/  IADD3 R4, P2, PT, R11.reuse, R3, RZ ;  /* 0x000000030b047210 */ /* 0x040fe20007f5e0ff */
[----:B------:R-:W-:Y:S01]  /*fcf0*/  VIADD R10, R0, 0xf8 ;  /* 0x000000f8000a7836 */ /* 0x000fe20000000000 */
[----:B------:R-:W-:Y:S02]  /*fd00*/  SHF.R.S32.HI R13, RZ, 0x8, R13 ;  /* 0x00000008ff0d7819 */ /* 0x000fe4000001140d */
[C---:B------:R-:W-:Y:S01]  /*fd10*/  LEA.HI.X.SX32 R5, R11.reuse, R2, 0x1, P2 ;  /* 0x000000020b057211 */ /* 0x040fe200010f0eff */
[----:B------:R-:W-:Y:S01]  /*fd20*/  VIADD R11, R11, UR5 ;  /* 0x000000050b0b7c36 */ /* 0x000fe20008000000 */
[----:B--2---:R-:W-:Y:S01]  /*fd30*/  ISETP.LT.AND P2, PT, R10, UR4, !P0 ;  /* 0x000000040a007c0c */ /* 0x004fe2000c741270 */
[----:B------:R-:W1:Y:S01]  /*fd40*/  LDCU UR4, c[0x0][0x39c] ;  /* 0x00007380ff0477ac */ /* 0x000e620008000800 */
[----:B------:R2:W-:Y:S01]  /*fd50*/  @P3 STG.E.U8 desc[UR22][R6.64], R13 ;  /* 0x0000000d06003986 */ /* 0x0005e2000c101116 */
[----:B------:R-:W-:-:S02]  /*fd60*/  PRMT R10, R57, 0x9910, RZ ;  /* 0x00009910390a7816 */ /* 0x000fc400000000ff */
[C---:B-----5:R-:W-:Y:S02]  /*fd70*/  IADD3 R8, P3, PT, R11.reuse, R3, RZ ;  /* 0x000000030b087210 */ /* 0x060fe40007f7e0ff */
[----:B0-----:R-:W-:Y:S01]  /*fd80*/  ISETP.LT.AND P6, PT, R12, UR6, !P0 ;  /* 0x000000060c007c0c */ /* 0x001fe2000c7c1270 */
[----:B------:R-:W0:Y:S01]  /*fd90*/  LDCU UR6, c[0x0][0x39c] ;  /* 0x00007380ff0677ac */ /* 0x000e220008000800 */
[C---:B------:R-:W-:Y:S01]  /*fda0*/  LEA.HI.X.SX32 R9, R11.reuse, R2, 0x1, P3 ;  /* 0x000000020b097211 */ /* 0x040fe200018f0eff */
[----:B------:R-:W-:Y:S01]  /*fdb0*/  VIADD R11, R11, UR5 ;  /* 0x000000050b0b7c36 */ /* 0x000fe20008000000 */
[----:B--2---:R-:W-:Y:S01]  /*fdc0*/  SHF.R.S32.HI R7, RZ, 0x8, R10 ;  /* 0x00000008ff077819 */ /* 0x004fe2000001140a */
[----:B------:R2:W-:Y:S01]  /*fdd0*/  @P5 STG.E.U8 desc[UR22][R4.64], R57 ;  /* 0x0000003904005986 */ /* 0x0005e2000c101116 */
[----:B------:R-:W-:-:S03]  /*fde0*/  VIADD R6, R0, 0xfb ;  /* 0x000000fb00067836 */ /* 0x000fc60000000000 */
[----:B------:R4:W-:Y:S01]  /*fdf0*/  @P1 STG.E.U8 desc[UR22][R8.64], R7 ;  /* 0x0000000708001986 */ /* 0x0009e2000c101116 */
[----:B--2---:R-:W-:-:S04]  /*fe00*/  IADD3 R4, P1, PT, R11, R3, RZ ;  /* 0x000000030b047210 */ /* 0x004fc80007f3e0ff */
[CC--:B------:R-:W-:Y:S01]  /*fe10*/  LEA.HI.X.SX32 R5, R11.reuse, R2.reuse, 0x1, P1 ;  /* 0x000000020b057211 */ /* 0x0c0fe200008f0eff */
[----:B------:R-:W-:Y:S01]  /*fe20*/  VIADD R11, R11, UR5 ;  /* 0x000000050b0b7c36 */ /* 0x000fe20008000000 */
[----:B-1----:R-:W-:Y:S01]  /*fe30*/  ISETP.LT.AND P1, PT, R6, UR4, !P0 ;  /* 0x0000000406007c0c */ /* 0x002fe2000c721270 */
[----:B------:R-:W1:Y:S01]  /*fe40*/  LDCU UR4, c[0x0][0x39c] ;  /* 0x00007380ff0477ac */ /* 0x000e620008000800 */
[----:B------:R-:W-:Y:S01]  /*fe50*/  VIADD R14, R0, 0xf9 ;  /* 0x000000f9000e7836 */ /* 0x000fe20000000000 */
[----:B------:R2:W-:Y:S01]  /*fe60*/  @P4 STG.E.U8 desc[UR22][R4.64], R59 ;  /* 0x0000003b04004986 */ /* 0x0005e2000c101116 */
[C---:B------:R-:W-:Y:S01]  /*fe70*/  IADD3 R6, P4, PT, R11.reuse, R3, RZ ;  /* 0x000000030b067210 */ /* 0x040fe20007f9e0ff */
[----:B------:R-:W-:Y:S01]  /*fe80*/  VIADD R10, R11, UR5 ;  /* 0x000000050b0a7c36 */ /* 0x000fe20008000000 */
[----:B------:R-:W-:Y:S02]  /*fe90*/  PRMT R13, R59, 0x9910, RZ ;  /* 0x000099103b0d7816 */ /* 0x000fe400000000ff */
[----:B0-----:R-:W-:Y:S01]  /*fea0*/  ISETP.LT.AND P5, PT, R14, UR6, !P0 ;  /* 0x000000060e007c0c */ /* 0x001fe2000c7a1270 */
[----:B------:R-:W0:Y:S01]  /*feb0*/  LDCU UR6, c[0x0][0x39c] ;  /* 0x00007380ff0677ac */ /* 0x000e220008000800 */
[----:B----4-:R-:W-:-:S02]  /*fec0*/  LEA.HI.X.SX32 R7, R11, R2, 0x1, P4 ;  /* 0x000000020b077211 */ /* 0x010fc400020f0eff */
[-C--:B------:R-:W-:Y:S02]  /*fed0*/  IADD3 R8, P4, PT, R10, R3.reuse, RZ ;  /* 0x000000030a087210 */ /* 0x080fe40007f9e0ff */
[----:B------:R-:W-:Y:S01]  /*fee0*/  SHF.R.S32.HI R13, RZ, 0x8, R13 ;  /* 0x00000008ff0d7819 */ /* 0x000fe2000001140d */
[----:B------:R-:W-:Y:S01]  /*fef0*/  VIADD R11, R0, 0xfd ;  /* 0x000000fd000b7836 */ /* 0x000fe20000000000 */
[----:B------:R-:W-:Y:S02]  /*ff00*/  F2FP.SATFINITE.E5M2.F32.PACK_AB_MERGE_C R61, R61, R60, RZ ;  /* 0x0000003c3d3d723e */ /* 0x000fe400048060ff */
[CC--:B------:R-:W-:Y:S01]  /*ff10*/  LEA.HI.X.SX32 R9, R10.reuse, R2.reuse, 0x1, P4 ;  /* 0x000000020a097211 */ /* 0x0c0fe200020f0eff */
[----:B------:R-:W-:Y:S02]  /*ff20*/  VIADD R10, R10, UR5 ;  /* 0x000000050a0a7c36 */ /* 0x000fe40008000000 */
[----:B------:R-:W-:Y:S01]  /*ff30*/  VIADD R12, R0, 0xfa ;  /* 0x000000fa000c7836 */ /* 0x000fe20000000000 */
[----:B------:R4:W-:Y:S01]  /*ff40*/  @P6 STG.E.U8 desc[UR22][R6.64], R13 ;  /* 0x0000000d06006986 */ /* 0x0009e2000c101116 */
[----:B-1----:R-:W-:Y:S01]  /*ff50*/  ISETP.LT.AND P4, PT, R11, UR4, !P0 ;  /* 0x000000040b007c0c */ /* 0x002fe2000c781270 */
[C---:B------:R-:W-:Y:S01]  /*ff60*/  VIADD R11, R10.reuse, UR5 ;  /* 0x000000050a0b7c36 */ /* 0x040fe20008000000 */
[----:B------:R-:W-:Y:S01]  /*ff70*/  PRMT R17, R61, 0x9910, RZ ;  /* 0x000099103d117816 */ /* 0x000fe200000000ff */
[----:B------:R1:W-:Y:S01]  /*ff80*/  @P2 STG.E.U8 desc[UR22][R8.64], R61 ;  /* 0x0000003d08002986 */ /* 0x0003e2000c101116 */
[----:B--2---:R-:W-:Y:S01]  /*ff90*/  IADD3 R4, P2, PT, R10, R3, RZ ;  /* 0x000000030a047210 */ /* 0x004fe20007f5e0ff */
[----:B------:R-:W2:Y:S01]  /*ffa0*/  LDCU UR4, c[0x0][0x39c] ;  /* 0x00007380ff0477ac */ /* 0x000ea20008000800 */
[----:B---3--:R-:W-:Y:S01]  /*ffb0*/  ISETP.LT.AND P3, PT, R12, UR7, !P0 ;  /* 0x000000070c007c0c */ /* 0x008fe2000c761270 */
[----:B------:R-:W-:Y:S01]  /*ffc0*/  VIADD R12, R0, 0xfc ;  /* 0x000000fc000c7836 */ /* 0x000fe20000000000 */
[----:B------:R-:W-:Y:S01]  /*ffd0*/  LEA.HI.X.SX32 R5, R10, R2, 0x1, P2 ;  /* 0x000000020a057211 */ /* 0x000fe200010f0eff */
[----:B------:R-:W-:Y:S01]  /*ffe0*/  VIADD R10, R11, UR5 ;  /* 0x000000050b0a7c36 */ /* 0x000fe20008000000 */
[----:B------:R-:W-:-:S02]  /*fff0*/  SHF.R.S32.HI R17, RZ, 0x8, R17 ;  /* 0x00000008ff117819 */ /* 0x000fc40000011411 */
[----:B0-----:R-:W-:Y:S01]  /*10000*/  ISETP.LT.AND P6, PT, R12, UR6, !P0 ;  /* 0x000000060c007c0c */ /* 0x001fe2000c7c1270 */
[----:B------:R-:W0:Y:S01]  /*10010*/  LDCU UR6, c[0x0][0x39c] ;  /* 0x00007380ff0677ac */ /* 0x000e220008000800 */
[C---:B----4-:R-:W-:Y:S01]  /*10020*/  VIADD R13, R10.reuse, UR5 ;  /* 0x000000050a0d7c36 */ /* 0x050fe20008000000 */
[----:B------:R3:W-:Y:S01]  /*10030*/  @P5 STG.E.U8 desc[UR22][R4.64], R17 ;  /* 0x0000001104005986 */ /* 0x0007e2000c101116 */
[-C--:B------:R-:W-:Y:S02]  /*10040*/  IADD3 R6, P2, PT, R11, R3.reuse, RZ ;  /* 0x000000030b067210 */ /* 0x080fe40007f5e0ff */
[----:B------:R-:W-:Y:S01]  /*10050*/  VIADD R14, R13, UR5 ;  /* 0x000000050d0e7c36 */ /* 0x000fe20008000000 */
[----:B-1----:R-:W-:-:S03]  /*10060*/  IADD3 R8, P5, PT, R10, R3, RZ ;  /* 0x000000030a087210 */ /* 0x002fc60007fbe0ff */
[----:B------:R-:W-:Y:S01]  /*10070*/  VIADD R16, R14, UR5 ;  /* 0x000000050e107c36 */ /* 0x000fe20008000000 */
[-C--:B------:R-:W-:Y:S01]  /*10080*/  LEA.HI.X.SX32 R7, R11, R2.reuse, 0x1, P2 ;  /* 0x000000020b077211 */ /* 0x080fe200010f0eff */
[----:B------:R-:W-:Y:S01]  /*10090*/  VIADD R18, R0, 0xfe ;  /* 0x000000fe00127836 */ /* 0x000fe20000000000 */
[----:B------:R-:W-:Y:S01]  /*100a0*/  LEA.HI.X.SX32 R9, R10, R2, 0x1, P5 ;  /* 0x000000020a097211 */ /* 0x000fe200028f0eff */
[----:B------:R-:W-:Y:S01]  /*100b0*/  VIADD R15, R16, UR5 ;  /* 0x00000005100f7c36 */ /* 0x000fe20008000000 */
[-C--:B------:R-:W-:Y:S01]  /*100c0*/  IADD3 R10, P2, PT, R13, R3.reuse, RZ ;  /* 0x000000030d0a7210 */ /* 0x080fe20007f5e0ff */
[----:B------:R-:W-:Y:S01]  /*100d0*/  VIADD R0, R0, 0xff ;  /* 0x000000ff00007836 */ /* 0x000fe20000000000 */
[----:B------:R-:W-:Y:S02]  /*100e0*/  IADD3 R12, P5, PT, R14, R3, RZ ;  /* 0x000000030e0c7210 */ /* 0x000fe40007fbe0ff */
[----:B------:R-:W-:Y:S02]  /*100f0*/  F2FP.SATFINITE.E5M2.F32.PACK_AB_MERGE_C R63, R63, R62, RZ ;  /* 0x0000003e3f3f723e */ /* 0x000fe400048060ff */
[----:B------:R-:W-:-:S02]  /*10100*/  LEA.HI.X.SX32 R11, R13, R2, 0x1, P2 ;  /* 0x000000020d0b7211 */ /* 0x000fc400010f0eff */
[-C--:B------:R-:W-:Y:S02]  /*10110*/  LEA.HI.X.SX32 R13, R14, R2.reuse, 0x1, P5 ;  /* 0x000000020e0d7211 */ /* 0x080fe400028f0eff */
[----:B--2---:R-:W-:Y:S02]  /*10120*/  ISETP.LT.AND P2, PT, R18, UR4, !P0 ;  /* 0x0000000412007c0c */ /* 0x004fe4000c741270 */
[----:B------:R-:W-:Y:S02]  /*10130*/  IADD3 R14, P5, PT, R15, R3, RZ ;  /* 0x000000030f0e7210 */ /* 0x000fe40007fbe0ff */
[----:B0-----:R-:W-:Y:S02]  /*10140*/  ISETP.LT.AND P0, PT, R0, UR6, !P0 ;  /* 0x0000000600007c0c */ /* 0x001fe4000c701270 */
[----:B------:R-:W-:Y:S02]  /*10150*/  PRMT R0, R63, 0x9910, RZ ;  /* 0x000099103f007816 */ /* 0x000fe400000000ff */
[----:B------:R-:W-:-:S02]  /*10160*/  LEA.HI.X.SX32 R15, R15, R2, 0x1, P5 ;  /* 0x000000020f0f7211 */ /* 0x000fc400028f0eff */
[----:B---3--:R-:W-:Y:S01]  /*10170*/  IADD3 R4, P5, PT, R16, R3, RZ ;  /* 0x0000000310047210 */ /* 0x008fe20007fbe0ff */
[----:B------:R-:W-:Y:S01]  /*10180*/  IMAD.MOV.U32 R3, RZ, RZ, R0 ;  /* 0x000000ffff037224 */ /* 0x000fe200078e0000 */
[----:B------:R-:W-:Y:S02]  /*10190*/  F2FP.SATFINITE.E5M2.F32.PACK_AB_MERGE_C R65, R65, R64, RZ ;  /* 0x000000404141723e */ /* 0x000fe400048060ff */
[----:B------:R-:W-:Y:S02]  /*101a0*/  F2FP.SATFINITE.E5M2.F32.PACK_AB_MERGE_C R67, R67, R66, RZ ;  /* 0x000000424343723e */ /* 0x000fe400048060ff */
[----:B------:R-:W-:Y:S02]  /*101b0*/  PRMT R17, R65, 0x9910, RZ ;  /* 0x0000991041117816 */ /* 0x000fe400000000ff */
[----:B------:R-:W-:Y:S02]  /*101c0*/  SHF.R.S32.HI R3, RZ, 0x8, R3 ;  /* 0x00000008ff037819 */ /* 0x000fe40000011403 */
[----:B------:R-:W-:-:S02]  /*101d0*/  PRMT R19, R67, 0x9910, RZ ;  /* 0x0000991043137816 */ /* 0x000fc400000000ff */
[----:B------:R-:W-:Y:S01]  /*101e0*/  SHF.R.S32.HI R17, RZ, 0x8, R17 ;  /* 0x00000008ff117819 */ /* 0x000fe20000011411 */
[----:B------:R0:W-:Y:S01]  /*101f0*/  @P3 STG.E.U8 desc[UR22][R6.64], R63 ;  /* 0x0000003f06003986 */ /* 0x0001e2000c101116 */
[----:B------:R-:W-:Y:S02]  /*10200*/  LEA.HI.X.SX32 R5, R16, R2, 0x1, P5 ;  /* 0x0000000210057211 */ /* 0x000fe400028f0eff */
[----:B------:R-:W-:Y:S01]  /*10210*/  SHF.R.S32.HI R19, RZ, 0x8, R19 ;  /* 0x00000008ff137819 */ /* 0x000fe20000011413 */
[----:B------:R0:W-:Y:S04]  /*10220*/  @P1 STG.E.U8 desc[UR22][R8.64], R3 ;  /* 0x0000000308001986 */ /* 0x0001e8000c101116 */
[----:B------:R0:W-:Y:S04]  /*10230*/  @P6 STG.E.U8 desc[UR22][R10.64], R65 ;  /* 0x000000410a006986 */ /* 0x0001e8000c101116 */
[----:B------:R0:W-:Y:S04]  /*10240*/  @P4 STG.E.U8 desc[UR22][R12.64], R17 ;  /* 0x000000110c004986 */ /* 0x0001e8000c101116 */
[----:B------:R0:W-:Y:S04]  /*10250*/  @P2 STG.E.U8 desc[UR22][R4.64], R67 ;  /* 0x0000004304002986 */ /* 0x0001e8000c101116 */
[----:B------:R0:W-:Y:S01]  /*10260*/  @P0 STG.E.U8 desc[UR22][R14.64], R19 ;  /* 0x000000130e000986 */ /* 0x0001e2000c101116 */
[----:B------:R-:W-:Y:S06]  /*10270*/  BAR.SYNC.DEFER_BLOCKING 0x0 ;  /* 0x0000000000007b1d */ /* 0x000fec0000010000 */
[----:B------:R-:W-:Y:S05]  /*10280*/  BRA.U UP0, `(.L_x_13) ;  /* 0x0000000100a07547 */ /* 0x000fea000b800000 */
[----:B------:R-:W1:Y:S01]  /*10290*/  S2UR UR5, SR_CgaCtaId ;  /* 0x00000000000579c3 */ /* 0x000e620000008800 */
[----:B------:R-:W-:Y:S01]  /*102a0*/  NOP ;  /* 0x0000000000007918 */ /* 0x000fe20000000000 */
[----:B------:R-:W-:Y:S01]  /*102b0*/  UMOV UR4, 0x50 ;  /* 0x0000005000047882 */ /* 0x000fe20000000000 */
[----:B------:R-:W-:Y:S02]  /*102c0*/  IMAD.U32 R0, RZ, RZ, UR10 ;  /* 0x0000000aff007e24 */ /* 0x000fe4000f8e00ff */
[----:B0-----:R-:W-:Y:S02]  /*102d0*/  IMAD.MOV.U32 R3, RZ, RZ, 0xffff ;  /* 0x0000ffffff037424 */ /* 0x001fe400078e00ff */
[----:B------:R-:W-:Y:S01]  /*102e0*/  IMAD.MOV.U32 R7, RZ, RZ, 0x1 ;  /* 0x00000001ff077424 */ /* 0x000fe200078e00ff */
[----:B------:R-:W-:-:S04]  /*102f0*/  LOP3.LUT R0, R0, 0xffff, RZ, 0xc0, !PT ;  /* 0x0000ffff00007812 */ /* 0x000fc800078ec0ff */
[----:B------:R-:W-:-:S05]  /*10300*/  SHF.R.U32.HI R0, RZ, 0x5, R0 ;  /* 0x00000005ff007819 */ /* 0x000fca0000011600 */
[----:B------:R-:W-:Y:S01]  /*10310*/  VIADD R2, R0, 0x10 ;  /* 0x0000001000027836 */ /* 0x000fe20000000000 */
[----:B------:R-:W-:Y:S01]  /*10320*/  SHF.L.U32 R0, R3, R0, RZ ;  /* 0x0000000003007219 */ /* 0x000fe200000006ff */
[----:B-1----:R-:W-:-:S03]  /*10330*/  ULEA UR6, UR5, UR4, 0x18 ;  /* 0x0000000405067291 */ /* 0x002fc6000f8ec0ff */
[----:B------:R-:W-:-:S04]  /*10340*/  SHF.L.U32 R3, R7, R2, RZ ;  /* 0x0000000207037219 */ /* 0x000fc800000006ff */
[----:B------:R-:W-:Y:S02]  /*10350*/  LOP3.LUT R0, R3, R0, RZ, 0xfc, !PT ;  /* 0x0000000003007212 */ /* 0x000fe400078efcff */
[----:B------:R-:W0:Y:S02]  /*10360*/  LDS R5, [UR6] ;  /* 0x00000006ff057984 */ /* 0x000e240008000800 */
[C---:B------:R-:W-:Y:S02]  /*10370*/  LOP3.LUT R2, R0.reuse, 0xffff, RZ, 0xc0, !PT ;  /* 0x0000ffff00027812 */ /* 0x040fe400078ec0ff */
[----:B0-----:R-:W-:-:S04]  /*10380*/  LOP3.LUT R3, R0, 0xffff, R5, 0x80, !PT ;  /* 0x0000ffff00037812 */ /* 0x001fc800078e8005 */
[----:B------:R-:W-:-:S13]  /*10390*/  ISETP.NE.AND P0, PT, R3, R2, PT ;  /* 0x000000020300720c */ /* 0x000fda0003f05270 */
[----:B------:R-:W-:Y:S05]  /*103a0*/  @P0 BRA `(.L_x_14) ;  /* 0x0000000000500947 */ /* 0x000fea0003800000 */
[----:B------:R-:W-:Y:S02]  /*103b0*/  SHF.R.U32.HI R5, RZ, 0x10, R5 ;  /* 0x00000010ff057819 */ /* 0x000fe40000011605 */
[----:B------:R-:W-:-:S04]  /*103c0*/  SHF.R.U32.HI R2, RZ, 0x10, R0 ;  /* 0x00000010ff027819 */ /* 0x000fc80000011600 */
[----:B------:R-:W-:-:S04]  /*103d0*/  LOP3.LUT R5, R5, R2, RZ, 0xc0, !PT ;  /* 0x0000000205057212 */ /* 0x000fc800078ec0ff */
[----:B------:R-:W-:-:S13]  /*103e0*/  ISETP.NE.AND P0, PT, R5, R2, PT ;  /* 0x000000020500720c */ /* 0x000fda0003f05270 */
[----:B------:R-:W-:Y:S05]  /*103f0*/  @P0 BRA `(.L_x_15) ;  /* 0x0000000000300947 */ /* 0x000fea0003800000 */
[----:B------:R-:W-:Y:S01]  /*10400*/  R2UR UR4, R0 ;  /* 0x00000000000472ca */ /* 0x000fe200000e0000 */
[----:B------:R-:W-:Y:S01]  /*10410*/  VOTEU.ANY UR5, UPT, PT ;  /* 0x0000000000057886 */ /* 0x000fe200038e0100 */
[----:B------:R-:W0:Y:S01]  /*10420*/  S2R R0, SR_LANEID ;  /* 0x0000000000007919 */ /* 0x000e220000000000 */
[----:B------:R-:W-:-:S10]  /*10430*/  UFLO.U32 UR5, UR5 ;  /* 0x00000005000572bd */ /* 0x000fd400080e0000 */
[----:B------:R-:W-:-:S06]  /*10440*/  ULOP3.LUT UR4, URZ, UR4, URZ, 0x33, !UPT ;  /* 0x00000004ff047292 */ /* 0x000fcc000f8e33ff */
[----:B------:R-:W-:-:S04]  /*10450*/  IMAD.U32 R2, RZ, RZ, UR4 ;  /* 0x00000004ff027e24 */ /* 0x000fc8000f8e00ff */
[----:B------:R-:W1:Y:S02]  /*10460*/  REDUX UR7, R2 ;  /* 0x00000000020773c4 */ /* 0x000e640000000000 */
[----:B------:R2:W-:Y:S01]  /*10470*/  UTCATOMSWS.AND URZ, UR4 ;  /* 0x0000000400ff79e3 */ /* 0x0005e20008000000 */
[----:B0-----:R-:W-:Y:S01]  /*10480*/  ISETP.EQ.U32.AND P0, PT, R0, UR5, PT ;  /* 0x0000000500007c0c */ /* 0x001fe2000bf02070 */
[----:B-1----:R-:W-:-:S12]  /*10490*/  IMAD.U32 R0, RZ, RZ, UR7 ;  /* 0x00000007ff007e24 */ /* 0x002fd8000f8e00ff */
[----:B------:R2:W-:Y:S01]  /*104a0*/  @P0 ATOMS.AND RZ, [UR6], R0 ;  /* 0x00000000ffff098c */ /* 0x0005e2000a800006 */
[----:B------:R-:W-:Y:S05]  /*104b0*/  BRA `(.L_x_13) ;  /* 0x0000000000147947 */ /* 0x000fea0003800000 */
.L_x_15:
[----:B------:R-:W-:-:S07]  /*104c0*/  MOV R2, 0x104e0 ;  /* 0x000104e000027802 */ /* 0x000fce0000000f00 */
[----:B------:R-:W-:Y:S05]  /*104d0*/  CALL.REL.NOINC `($__internal_0_$__cuda_sm10x_tcgen05_guardrail_trap_col_being_dealloced_not_returned_by_alloc) ;  /* 0x00000000002c7944 */ /* 0x000fea0003c00000 */
[----:B------:R-:W-:Y:S05]  /*104e0*/  BRA `(.L_x_13) ;  /* 0x0000000000087947 */ /* 0x000fea0003800000 */
.L_x_14:
[----:B------:R-:W-:-:S07]  /*104f0*/  MOV R2, 0x10510 ;  /* 0x0001051000027802 */ /* 0x000fce0000000f00 */
[----:B------:R-:W-:Y:S05]  /*10500*/  CALL.REL.NOINC `($__internal_2_$__cuda_sm10x_tcgen05_guardrail_trap_unallocated_columns_being_dealloced) ;  /* 0x0000000000387944 */ /* 0x000fea0003c00000 */
.L_x_13:
[----:B------:R-:W-:Y:S01]  /*10510*/  NOP ;  /* 0x0000000000007918 */ /* 0x000fe20000000000 */
[----:B--2---:R-:W-:Y:S05]  /*10520*/  EXIT ;  /* 0x000000000000794d */ /* 0x004fea0003800000 */
.L_x_8:
[----:B------:R-:W0:Y:S02]  /*10530*/  SYNCS.PHASECHK.TRANS64.TRYWAIT P4, [UR13], R124 ;  /* 0x0000007cff0075a7 */ /* 0x000e24000808110d */
[----:B0-----:R-:W-:Y:S05]  /*10540*/  @!P4 BRA `(.L_x_8) ;  /* 0xfffffffc00f8c947 */ /* 0x001fea000383ffff */
[----:B------:R-:W-:Y:S05]  /*10550*/  BRA `(.L_x_16) ;  /* 0xffffff4c00307947 */ /* 0x000fea000383ffff */
.L_x_12:
[----:B------:R-:W0:Y:S02]  /*10560*/  SYNCS.PHASECHK.TRANS64.TRYWAIT P4, [UR13], R10 ;  /* 0x0000000aff0075a7 */ /* 0x000e24000808110d */
[----:B0-----:R-:W-:Y:S05]  /*10570*/  @!P4 BRA `(.L_x_12) ;  /* 0xfffffffc00f8c947 */ /* 0x001fea000383ffff */
[----:B------:R-:W-:Y:S05]  /*10580*/  BRA `(.L_x_11) ;  /* 0xffffff6800c07947 */ /* 0x000fea000383ffff */
        .weak           $__internal_0_$__cuda_sm10x_tcgen05_guardrail_trap_col_being_dealloced_not_returned_by_alloc
        .type           $__internal_0_$__cuda_sm10x_tcgen05_guardrail_trap_col_being_dealloced_not_returned_by_alloc,@function
        .size           $__internal_0_$__cuda_sm10x_tcgen05_guardrail_trap_col_being_dealloced_not_returned_by_alloc,($__internal_1_$__cuda_sm10x_tcgen05_guardrail_trap_phase_invalid_during_alloc - $__internal_0_$__cuda_sm10x_tcgen05_guardrail_trap_col_being_dealloced_not_returned_by_alloc)
$__internal_0_$__cuda_sm10x_tcgen05_guardrail_trap_col_being_dealloced_not_returned_by_alloc:
[----:B------:R-:W-:Y:S05]  /*10590*/  BPT.TRAP 0x1 ;  /* 0x000000040000795c */ /* 0x000fea0000300000 */
[----:B------:R-:W-:-:S04]  /*105a0*/  IMAD.MOV.U32 R3, RZ, RZ, 0x0 ;  /* 0x00000000ff037424 */ /* 0x000fc800078e00ff */
[----:B------:R-:W-:Y:S05]  /*105b0*/  RET.REL.NODEC R2 `(matmul_kernel) ;  /* 0xfffffef802907950 */ /* 0x000fea0003c3ffff */
        .weak           $__internal_1_$__cuda_sm10x_tcgen05_guardrail_trap_phase_invalid_during_alloc
        .type           $__internal_1_$__cuda_sm10x_tcgen05_guardrail_trap_phase_invalid_during_alloc,@function
        .size           $__internal_1_$__cuda_sm10x_tcgen05_guardrail_trap_phase_invalid_during_alloc,($__internal_2_$__cuda_sm10x_tcgen05_guardrail_trap_unallocated_columns_being_dealloced - $__internal_1_$__cuda_sm10x_tcgen05_guardrail_trap_phase_invalid_during_alloc)
$__internal_1_$__cuda_sm10x_tcgen05_guardrail_trap_phase_invalid_during_alloc:
[----:B------:R-:W-:Y:S05]  /*105c0*/  BPT.TRAP 0x1 ;  /* 0x000000040000795c */ /* 0x000fea0000300000 */
[----:B------:R-:W-:-:S04]  /*105d0*/  IMAD.MOV.U32 R3, RZ, RZ, 0x0 ;  /* 0x00000000ff037424 */ /* 0x000fc800078e00ff */
[----:B------:R-:W-:Y:S05]  /*105e0*/  RET.REL.NODEC R2 `(matmul_kernel) ;  /* 0xfffffef802847950 */ /* 0x000fea0003c3ffff */
        .weak           $__internal_2_$__cuda_sm10x_tcgen05_guardrail_trap_unallocated_columns_being_dealloced
        .type           $__internal_2_$__cuda_sm10x_tcgen05_guardrail_trap_unallocated_columns_being_dealloced,@function
        .size           $__internal_2_$__cuda_sm10x_tcgen05_guardrail_trap_unallocated_columns_being_dealloced,(.L_x_20 - $__internal_2_$__cuda_sm10x_tcgen05_guardrail_trap_unallocated_columns_being_dealloced)
$__internal_2_$__cuda_sm10x_tcgen05_guardrail_trap_unallocated_columns_being_dealloced:
[----:B------:R-:W-:Y:S05]  /*105f0*/  BPT.TRAP 0x1 ;  /* 0x000000040000795c */ /* 0x000fea0000300000 */
[----:B------:R-:W-:-:S04]  /*10600*/  IMAD.MOV.U32 R3, RZ, RZ, 0x0 ;  /* 0x00000000ff037424 */ /* 0x000fc800078e00ff */
[----:B------:R-:W-:Y:S05]  /*10610*/  RET.REL.NODEC R2 `(matmul_kernel) ;  /* 0xfffffef802787950 */ /* 0x000fea0003c3ffff */
.L_x_17:
[----:B------:R-:W-:-:S00]  /*10620*/  BRA `(.L_x_17) ;  /* 0xfffffffc00fc7947 */ /* 0x000fc0000383ffff */
[----:B------:R-:W-:-:S00]  /*10630*/  NOP ;  /* 0x0000000000007918 */ /* 0x000fc00000000000 */
        /* <DEDUP_REMOVED lines=12> */
.L_x_20:


//--------------------- .nv.shared.matmul_kernel  --------------------------
	.section	.nv.shared.matmul_kernel,"aw",@nobits
	.sectionflags	@""
	.align	16
	.zero		1024


//--------------------- .nv.shared.reserved.0     --------------------------
	.section	.nv.shared.reserved.0,"aw",@nobits
	.align	8
	.weak		__nv_reservedSMEM_offset_0_alias
	.size		__nv_reservedSMEM_offset_0_alias, 0, 64
	.other		__nv_reservedSMEM_offset_0_alias,@"STO_CUDA_RESERVED_SHARED STV_DEFAULT"
__nv_reservedSMEM_offset_0_alias:
	.zero		0
.nv.shared.reserved.0:
	.zero		64
	.weak		__nv_reservedSMEM_allocation_phase
	.type		__nv_reservedSMEM_allocation_phase,@object
	.size		__nv_reservedSMEM_allocation_phase,(.L_0 - __nv_reservedSMEM_allocation_phase)
__nv_reservedSMEM_allocation_phase:
	.zero		1
.L_0:
	.zero		7
	.weak		__nv_reservedSMEM_devtool_atexit_pc
	.type		__nv_reservedSMEM_devtool_atexit_pc,@object
	.size		__nv_reservedSMEM_devtool_atexit_pc,(__nv_reservedSMEM_allocation_mask - __nv_reservedSMEM_devtool_atexit_pc)
__nv_reservedSMEM_devtool_atexit_pc:
	.zero		8
	.weak		__nv_reservedSMEM_allocation_mask
	.type		__nv_reservedSMEM_allocation_mask,@object
	.size		__nv_reservedSMEM_allocation_mask,(.L_2 - __nv_reservedSMEM_allocation_mask)
__nv_reservedSMEM_allocation_mask:
	.zero		4
.L_2:


//--------------------- .nv.constant0.matmul_kernel --------------------------
	.section	.nv.constant0.matmul_kernel,"a",@progbits
	.sectionflags	@""
	.align	4
.nv.constant0.matmul_kernel:
	.zero		976


//--------------------- SYMBOLS --------------------------

	.type		.nv.reservedSmem.offset0,@object
	.size		.nv.reservedSmem.offset0,0x4
	.type		.nv.reservedSmem.cap,@object
	.size		.nv.reservedSmem.cap,0x4
